//
// Generated by NVIDIA NVVM Compiler
//
// Compiler Build ID: CL-36424714
// Cuda compilation tools, release 13.0, V13.0.88
// Based on NVVM 20.0.0
//

.version 9.0
.target sm_100
.address_size 64

	// .globl	_Z7computePKiPfii

.visible .entry _Z7computePKiPfii(
	.param .u64 .ptr .align 1 _Z7computePKiPfii_param_0,
	.param .u64 .ptr .align 1 _Z7computePKiPfii_param_1,
	.param .u32 _Z7computePKiPfii_param_2,
	.param .u32 _Z7computePKiPfii_param_3
)
{
	.reg .pred 	%p<11>;
	.reg .b32 	%r<118>;
	.reg .b32 	%f<7>;
	.reg .b64 	%rd<43>;

	ld.param.u64 	%rd3, [_Z7computePKiPfii_param_0];
	ld.param.u64 	%rd2, [_Z7computePKiPfii_param_1];
	ld.param.u32 	%r36, [_Z7computePKiPfii_param_2];
	ld.param.u32 	%r37, [_Z7computePKiPfii_param_3];
	cvta.to.global.u64 	%rd1, %rd3;
	mov.u32 	%r38, %ctaid.x;
	mov.u32 	%r39, %ntid.x;
	mov.u32 	%r40, %tid.x;
	mad.lo.s32 	%r1, %r38, %r39, %r40;
	setp.ge.s32 	%p1, %r1, %r37;
	@%p1 bra 	$L__BB0_16;
	setp.lt.s32 	%p2, %r36, 1;
	mov.f32 	%f6, 0f00000000;
	@%p2 bra 	$L__BB0_15;
	and.b32  	%r2, %r36, 15;
	setp.lt.u32 	%p3, %r36, 16;
	mov.b32 	%r109, 0;
	mov.u32 	%r117, %r109;
	@%p3 bra 	$L__BB0_5;
	and.b32  	%r109, %r36, 2147483632;
	neg.s32 	%r103, %r109;
	shl.b32 	%r5, %r37, 4;
	mov.b32 	%r117, 0;
	mul.wide.s32 	%rd6, %r37, 4;
	mov.u32 	%r102, %r1;
$L__BB0_4:
	.pragma "nounroll";
	mul.wide.s32 	%rd4, %r102, 4;
	add.s64 	%rd5, %rd1, %rd4;
	ld.global.u32 	%r44, [%rd5];
	add.s32 	%r45, %r44, %r117;
	add.s64 	%rd7, %rd5, %rd6;
	ld.global.u32 	%r46, [%rd7];
	add.s32 	%r47, %r46, %r45;
	add.s64 	%rd8, %rd7, %rd6;
	ld.global.u32 	%r48, [%rd8];
	add.s32 	%r49, %r48, %r47;
	add.s64 	%rd9, %rd8, %rd6;
	ld.global.u32 	%r50, [%rd9];
	add.s32 	%r51, %r50, %r49;
	add.s64 	%rd10, %rd9, %rd6;
	ld.global.u32 	%r52, [%rd10];
	add.s32 	%r53, %r52, %r51;
	add.s64 	%rd11, %rd10, %rd6;
	ld.global.u32 	%r54, [%rd11];
	add.s32 	%r55, %r54, %r53;
	add.s64 	%rd12, %rd11, %rd6;
	ld.global.u32 	%r56, [%rd12];
	add.s32 	%r57, %r56, %r55;
	add.s64 	%rd13, %rd12, %rd6;
	ld.global.u32 	%r58, [%rd13];
	add.s32 	%r59, %r58, %r57;
	add.s64 	%rd14, %rd13, %rd6;
	ld.global.u32 	%r60, [%rd14];
	add.s32 	%r61, %r60, %r59;
	add.s64 	%rd15, %rd14, %rd6;
	ld.global.u32 	%r62, [%rd15];
	add.s32 	%r63, %r62, %r61;
	add.s64 	%rd16, %rd15, %rd6;
	ld.global.u32 	%r64, [%rd16];
	add.s32 	%r65, %r64, %r63;
	add.s64 	%rd17, %rd16, %rd6;
	ld.global.u32 	%r66, [%rd17];
	add.s32 	%r67, %r66, %r65;
	add.s64 	%rd18, %rd17, %rd6;
	ld.global.u32 	%r68, [%rd18];
	add.s32 	%r69, %r68, %r67;
	add.s64 	%rd19, %rd18, %rd6;
	ld.global.u32 	%r70, [%rd19];
	add.s32 	%r71, %r70, %r69;
	add.s64 	%rd20, %rd19, %rd6;
	ld.global.u32 	%r72, [%rd20];
	add.s32 	%r73, %r72, %r71;
	add.s64 	%rd21, %rd20, %rd6;
	ld.global.u32 	%r74, [%rd21];
	add.s32 	%r117, %r74, %r73;
	add.s32 	%r103, %r103, 16;
	add.s32 	%r102, %r102, %r5;
	setp.ne.s32 	%p4, %r103, 0;
	@%p4 bra 	$L__BB0_4;
$L__BB0_5:
	setp.eq.s32 	%p5, %r2, 0;
	@%p5 bra 	$L__BB0_14;
	and.b32  	%r15, %r36, 7;
	setp.lt.u32 	%p6, %r2, 8;
	@%p6 bra 	$L__BB0_8;
	mad.lo.s32 	%r76, %r109, %r37, %r1;
	mul.wide.s32 	%rd22, %r76, 4;
	add.s64 	%rd23, %rd1, %rd22;
	ld.global.u32 	%r77, [%rd23];
	add.s32 	%r78, %r77, %r117;
	mul.wide.s32 	%rd24, %r37, 4;
	add.s64 	%rd25, %rd23, %rd24;
	ld.global.u32 	%r79, [%rd25];
	add.s32 	%r80, %r79, %r78;
	add.s64 	%rd26, %rd25, %rd24;
	ld.global.u32 	%r81, [%rd26];
	add.s32 	%r82, %r81, %r80;
	add.s64 	%rd27, %rd26, %rd24;
	ld.global.u32 	%r83, [%rd27];
	add.s32 	%r84, %r83, %r82;
	add.s64 	%rd28, %rd27, %rd24;
	ld.global.u32 	%r85, [%rd28];
	add.s32 	%r86, %r85, %r84;
	add.s64 	%rd29, %rd28, %rd24;
	ld.global.u32 	%r87, [%rd29];
	add.s32 	%r88, %r87, %r86;
	add.s64 	%rd30, %rd29, %rd24;
	ld.global.u32 	%r89, [%rd30];
	add.s32 	%r90, %r89, %r88;
	add.s64 	%rd31, %rd30, %rd24;
	ld.global.u32 	%r91, [%rd31];
	add.s32 	%r117, %r91, %r90;
	add.s32 	%r109, %r109, 8;
$L__BB0_8:
	setp.eq.s32 	%p7, %r15, 0;
	@%p7 bra 	$L__BB0_14;
	and.b32  	%r21, %r36, 3;
	setp.lt.u32 	%p8, %r15, 4;
	@%p8 bra 	$L__BB0_11;
	mad.lo.s32 	%r93, %r109, %r37, %r1;
	mul.wide.s32 	%rd32, %r93, 4;
	add.s64 	%rd33, %rd1, %rd32;
	ld.global.u32 	%r94, [%rd33];
	add.s32 	%r95, %r94, %r117;
	mul.wide.s32 	%rd34, %r37, 4;
	add.s64 	%rd35, %rd33, %rd34;
	ld.global.u32 	%r96, [%rd35];
	add.s32 	%r97, %r96, %r95;
	add.s64 	%rd36, %rd35, %rd34;
	ld.global.u32 	%r98, [%rd36];
	add.s32 	%r99, %r98, %r97;
	add.s64 	%rd37, %rd36, %rd34;
	ld.global.u32 	%r100, [%rd37];
	add.s32 	%r117, %r100, %r99;
	add.s32 	%r109, %r109, 4;
$L__BB0_11:
	setp.eq.s32 	%p9, %r21, 0;
	@%p9 bra 	$L__BB0_14;
	mad.lo.s32 	%r115, %r109, %r37, %r1;
	neg.s32 	%r114, %r21;
$L__BB0_13:
	.pragma "nounroll";
	mul.wide.s32 	%rd38, %r115, 4;
	add.s64 	%rd39, %rd1, %rd38;
	ld.global.u32 	%r101, [%rd39];
	add.s32 	%r117, %r101, %r117;
	add.s32 	%r115, %r115, %r37;
	add.s32 	%r114, %r114, 1;
	setp.ne.s32 	%p10, %r114, 0;
	@%p10 bra 	$L__BB0_13;
$L__BB0_14:
	cvt.rn.f32.s32 	%f6, %r117;
$L__BB0_15:
	cvt.rn.f32.s32 	%f4, %r36;
	div.rn.f32 	%f5, %f6, %f4;
	cvta.to.global.u64 	%rd40, %rd2;
	mul.wide.s32 	%rd41, %r1, 4;
	add.s64 	%rd42, %rd40, %rd41;
	st.global.f32 	[%rd42], %f5;
$L__BB0_16:
	ret;

}
	// .globl	_Z8compute2PKiPfii
.visible .entry _Z8compute2PKiPfii(
	.param .u64 .ptr .align 1 _Z8compute2PKiPfii_param_0,
	.param .u64 .ptr .align 1 _Z8compute2PKiPfii_param_1,
	.param .u32 _Z8compute2PKiPfii_param_2,
	.param .u32 _Z8compute2PKiPfii_param_3
)
{
	.reg .pred 	%p<11>;
	.reg .b32 	%r<118>;
	.reg .b32 	%f<7>;
	.reg .b64 	%rd<16>;

	ld.param.u64 	%rd4, [_Z8compute2PKiPfii_param_0];
	ld.param.u64 	%rd3, [_Z8compute2PKiPfii_param_1];
	ld.param.u32 	%r37, [_Z8compute2PKiPfii_param_2];
	ld.param.u32 	%r36, [_Z8compute2PKiPfii_param_3];
	cvta.to.global.u64 	%rd1, %rd4;
	mov.u32 	%r38, %ctaid.x;
	mov.u32 	%r39, %ntid.x;
	mov.u32 	%r40, %tid.x;
	mad.lo.s32 	%r1, %r38, %r39, %r40;
	setp.ge.s32 	%p1, %r1, %r37;
	@%p1 bra 	$L__BB1_16;
	setp.lt.s32 	%p2, %r36, 1;
	mov.f32 	%f6, 0f00000000;
	@%p2 bra 	$L__BB1_15;
	mul.lo.s32 	%r2, %r36, %r1;
	and.b32  	%r3, %r36, 15;
	setp.lt.u32 	%p3, %r36, 16;
	mov.b32 	%r109, 0;
	mov.u32 	%r117, %r109;
	@%p3 bra 	$L__BB1_5;
	and.b32  	%r109, %r36, 2147483632;
	neg.s32 	%r103, %r109;
	add.s64 	%rd2, %rd1, 32;
	mov.b32 	%r117, 0;
	mov.u32 	%r102, %r2;
$L__BB1_4:
	.pragma "nounroll";
	mul.wide.s32 	%rd5, %r102, 4;
	add.s64 	%rd6, %rd2, %rd5;
	ld.global.u32 	%r44, [%rd6+-32];
	add.s32 	%r45, %r44, %r117;
	ld.global.u32 	%r46, [%rd6+-28];
	add.s32 	%r47, %r46, %r45;
	ld.global.u32 	%r48, [%rd6+-24];
	add.s32 	%r49, %r48, %r47;
	ld.global.u32 	%r50, [%rd6+-20];
	add.s32 	%r51, %r50, %r49;
	ld.global.u32 	%r52, [%rd6+-16];
	add.s32 	%r53, %r52, %r51;
	ld.global.u32 	%r54, [%rd6+-12];
	add.s32 	%r55, %r54, %r53;
	ld.global.u32 	%r56, [%rd6+-8];
	add.s32 	%r57, %r56, %r55;
	ld.global.u32 	%r58, [%rd6+-4];
	add.s32 	%r59, %r58, %r57;
	ld.global.u32 	%r60, [%rd6];
	add.s32 	%r61, %r60, %r59;
	ld.global.u32 	%r62, [%rd6+4];
	add.s32 	%r63, %r62, %r61;
	ld.global.u32 	%r64, [%rd6+8];
	add.s32 	%r65, %r64, %r63;
	ld.global.u32 	%r66, [%rd6+12];
	add.s32 	%r67, %r66, %r65;
	ld.global.u32 	%r68, [%rd6+16];
	add.s32 	%r69, %r68, %r67;
	ld.global.u32 	%r70, [%rd6+20];
	add.s32 	%r71, %r70, %r69;
	ld.global.u32 	%r72, [%rd6+24];
	add.s32 	%r73, %r72, %r71;
	ld.global.u32 	%r74, [%rd6+28];
	add.s32 	%r117, %r74, %r73;
	add.s32 	%r103, %r103, 16;
	add.s32 	%r102, %r102, 16;
	setp.ne.s32 	%p4, %r103, 0;
	@%p4 bra 	$L__BB1_4;
$L__BB1_5:
	setp.eq.s32 	%p5, %r3, 0;
	@%p5 bra 	$L__BB1_14;
	and.b32  	%r15, %r36, 7;
	setp.lt.u32 	%p6, %r3, 8;
	@%p6 bra 	$L__BB1_8;
	add.s32 	%r76, %r109, %r2;
	mul.wide.s32 	%rd7, %r76, 4;
	add.s64 	%rd8, %rd1, %rd7;
	ld.global.u32 	%r77, [%rd8];
	add.s32 	%r78, %r77, %r117;
	ld.global.u32 	%r79, [%rd8+4];
	add.s32 	%r80, %r79, %r78;
	ld.global.u32 	%r81, [%rd8+8];
	add.s32 	%r82, %r81, %r80;
	ld.global.u32 	%r83, [%rd8+12];
	add.s32 	%r84, %r83, %r82;
	ld.global.u32 	%r85, [%rd8+16];
	add.s32 	%r86, %r85, %r84;
	ld.global.u32 	%r87, [%rd8+20];
	add.s32 	%r88, %r87, %r86;
	ld.global.u32 	%r89, [%rd8+24];
	add.s32 	%r90, %r89, %r88;
	ld.global.u32 	%r91, [%rd8+28];
	add.s32 	%r117, %r91, %r90;
	add.s32 	%r109, %r109, 8;
$L__BB1_8:
	setp.eq.s32 	%p7, %r15, 0;
	@%p7 bra 	$L__BB1_14;
	and.b32  	%r21, %r36, 3;
	setp.lt.u32 	%p8, %r15, 4;
	@%p8 bra 	$L__BB1_11;
	add.s32 	%r93, %r109, %r2;
	mul.wide.s32 	%rd9, %r93, 4;
	add.s64 	%rd10, %rd1, %rd9;
	ld.global.u32 	%r94, [%rd10];
	add.s32 	%r95, %r94, %r117;
	ld.global.u32 	%r96, [%rd10+4];
	add.s32 	%r97, %r96, %r95;
	ld.global.u32 	%r98, [%rd10+8];
	add.s32 	%r99, %r98, %r97;
	ld.global.u32 	%r100, [%rd10+12];
	add.s32 	%r117, %r100, %r99;
	add.s32 	%r109, %r109, 4;
$L__BB1_11:
	setp.eq.s32 	%p9, %r21, 0;
	@%p9 bra 	$L__BB1_14;
	add.s32 	%r115, %r109, %r2;
	neg.s32 	%r114, %r21;
$L__BB1_13:
	.pragma "nounroll";
	mul.wide.s32 	%rd11, %r115, 4;
	add.s64 	%rd12, %rd1, %rd11;
	ld.global.u32 	%r101, [%rd12];
	add.s32 	%r117, %r101, %r117;
	add.s32 	%r115, %r115, 1;
	add.s32 	%r114, %r114, 1;
	setp.ne.s32 	%p10, %r114, 0;
	@%p10 bra 	$L__BB1_13;
$L__BB1_14:
	cvt.rn.f32.s32 	%f6, %r117;
$L__BB1_15:
	cvt.rn.f32.s32 	%f4, %r36;
	div.rn.f32 	%f5, %f6, %f4;
	cvta.to.global.u64 	%rd13, %rd3;
	mul.wide.s32 	%rd14, %r1, 4;
	add.s64 	%rd15, %rd13, %rd14;
	st.global.f32 	[%rd15], %f5;
$L__BB1_16:
	ret;

}
	// .globl	_Z11compute2048PKiPfii
.visible .entry _Z11compute2048PKiPfii(
	.param .u64 .ptr .align 1 _Z11compute2048PKiPfii_param_0,
	.param .u64 .ptr .align 1 _Z11compute2048PKiPfii_param_1,
	.param .u32 _Z11compute2048PKiPfii_param_2,
	.param .u32 _Z11compute2048PKiPfii_param_3
)
{
	.reg .pred 	%p<10>;
	.reg .b32 	%r<118>;
	.reg .b32 	%f<7>;
	.reg .b64 	%rd<43>;

	ld.param.u64 	%rd3, [_Z11compute2048PKiPfii_param_0];
	ld.param.u64 	%rd2, [_Z11compute2048PKiPfii_param_1];
	ld.param.u32 	%r36, [_Z11compute2048PKiPfii_param_2];
	ld.param.u32 	%r37, [_Z11compute2048PKiPfii_param_3];
	cvta.to.global.u64 	%rd1, %rd3;
	mov.u32 	%r38, %ctaid.x;
	mov.u32 	%r39, %ntid.x;
	mov.u32 	%r40, %tid.x;
	mad.lo.s32 	%r1, %r38, %r39, %r40;
	setp.lt.s32 	%p1, %r36, 1;
	mov.f32 	%f6, 0f00000000;
	@%p1 bra 	$L__BB2_14;
	and.b32  	%r2, %r36, 15;
	setp.lt.u32 	%p2, %r36, 16;
	mov.b32 	%r109, 0;
	mov.u32 	%r117, %r109;
	@%p2 bra 	$L__BB2_4;
	and.b32  	%r109, %r36, 2147483632;
	neg.s32 	%r103, %r109;
	shl.b32 	%r5, %r37, 4;
	mov.b32 	%r117, 0;
	mul.wide.s32 	%rd6, %r37, 4;
	mov.u32 	%r102, %r1;
$L__BB2_3:
	.pragma "nounroll";
	mul.wide.s32 	%rd4, %r102, 4;
	add.s64 	%rd5, %rd1, %rd4;
	ld.global.u32 	%r44, [%rd5];
	add.s32 	%r45, %r44, %r117;
	add.s64 	%rd7, %rd5, %rd6;
	ld.global.u32 	%r46, [%rd7];
	add.s32 	%r47, %r46, %r45;
	add.s64 	%rd8, %rd7, %rd6;
	ld.global.u32 	%r48, [%rd8];
	add.s32 	%r49, %r48, %r47;
	add.s64 	%rd9, %rd8, %rd6;
	ld.global.u32 	%r50, [%rd9];
	add.s32 	%r51, %r50, %r49;
	add.s64 	%rd10, %rd9, %rd6;
	ld.global.u32 	%r52, [%rd10];
	add.s32 	%r53, %r52, %r51;
	add.s64 	%rd11, %rd10, %rd6;
	ld.global.u32 	%r54, [%rd11];
	add.s32 	%r55, %r54, %r53;
	add.s64 	%rd12, %rd11, %rd6;
	ld.global.u32 	%r56, [%rd12];
	add.s32 	%r57, %r56, %r55;
	add.s64 	%rd13, %rd12, %rd6;
	ld.global.u32 	%r58, [%rd13];
	add.s32 	%r59, %r58, %r57;
	add.s64 	%rd14, %rd13, %rd6;
	ld.global.u32 	%r60, [%rd14];
	add.s32 	%r61, %r60, %r59;
	add.s64 	%rd15, %rd14, %rd6;
	ld.global.u32 	%r62, [%rd15];
	add.s32 	%r63, %r62, %r61;
	add.s64 	%rd16, %rd15, %rd6;
	ld.global.u32 	%r64, [%rd16];
	add.s32 	%r65, %r64, %r63;
	add.s64 	%rd17, %rd16, %rd6;
	ld.global.u32 	%r66, [%rd17];
	add.s32 	%r67, %r66, %r65;
	add.s64 	%rd18, %rd17, %rd6;
	ld.global.u32 	%r68, [%rd18];
	add.s32 	%r69, %r68, %r67;
	add.s64 	%rd19, %rd18, %rd6;
	ld.global.u32 	%r70, [%rd19];
	add.s32 	%r71, %r70, %r69;
	add.s64 	%rd20, %rd19, %rd6;
	ld.global.u32 	%r72, [%rd20];
	add.s32 	%r73, %r72, %r71;
	add.s64 	%rd21, %rd20, %rd6;
	ld.global.u32 	%r74, [%rd21];
	add.s32 	%r117, %r74, %r73;
	add.s32 	%r103, %r103, 16;
	add.s32 	%r102, %r102, %r5;
	setp.ne.s32 	%p3, %r103, 0;
	@%p3 bra 	$L__BB2_3;
$L__BB2_4:
	setp.eq.s32 	%p4, %r2, 0;
	@%p4 bra 	$L__BB2_13;
	and.b32  	%r15, %r36, 7;
	setp.lt.u32 	%p5, %r2, 8;
	@%p5 bra 	$L__BB2_7;
	mad.lo.s32 	%r76, %r109, %r37, %r1;
	mul.wide.s32 	%rd22, %r76, 4;
	add.s64 	%rd23, %rd1, %rd22;
	ld.global.u32 	%r77, [%rd23];
	add.s32 	%r78, %r77, %r117;
	mul.wide.s32 	%rd24, %r37, 4;
	add.s64 	%rd25, %rd23, %rd24;
	ld.global.u32 	%r79, [%rd25];
	add.s32 	%r80, %r79, %r78;
	add.s64 	%rd26, %rd25, %rd24;
	ld.global.u32 	%r81, [%rd26];
	add.s32 	%r82, %r81, %r80;
	add.s64 	%rd27, %rd26, %rd24;
	ld.global.u32 	%r83, [%rd27];
	add.s32 	%r84, %r83, %r82;
	add.s64 	%rd28, %rd27, %rd24;
	ld.global.u32 	%r85, [%rd28];
	add.s32 	%r86, %r85, %r84;
	add.s64 	%rd29, %rd28, %rd24;
	ld.global.u32 	%r87, [%rd29];
	add.s32 	%r88, %r87, %r86;
	add.s64 	%rd30, %rd29, %rd24;
	ld.global.u32 	%r89, [%rd30];
	add.s32 	%r90, %r89, %r88;
	add.s64 	%rd31, %rd30, %rd24;
	ld.global.u32 	%r91, [%rd31];
	add.s32 	%r117, %r91, %r90;
	add.s32 	%r109, %r109, 8;
$L__BB2_7:
	setp.eq.s32 	%p6, %r15, 0;
	@%p6 bra 	$L__BB2_13;
	and.b32  	%r21, %r36, 3;
	setp.lt.u32 	%p7, %r15, 4;
	@%p7 bra 	$L__BB2_10;
	mad.lo.s32 	%r93, %r109, %r37, %r1;
	mul.wide.s32 	%rd32, %r93, 4;
	add.s64 	%rd33, %rd1, %rd32;
	ld.global.u32 	%r94, [%rd33];
	add.s32 	%r95, %r94, %r117;
	mul.wide.s32 	%rd34, %r37, 4;
	add.s64 	%rd35, %rd33, %rd34;
	ld.global.u32 	%r96, [%rd35];
	add.s32 	%r97, %r96, %r95;
	add.s64 	%rd36, %rd35, %rd34;
	ld.global.u32 	%r98, [%rd36];
	add.s32 	%r99, %r98, %r97;
	add.s64 	%rd37, %rd36, %rd34;
	ld.global.u32 	%r100, [%rd37];
	add.s32 	%r117, %r100, %r99;
	add.s32 	%r109, %r109, 4;
$L__BB2_10:
	setp.eq.s32 	%p8, %r21, 0;
	@%p8 bra 	$L__BB2_13;
	mad.lo.s32 	%r115, %r109, %r37, %r1;
	neg.s32 	%r114, %r21;
$L__BB2_12:
	.pragma "nounroll";
	mul.wide.s32 	%rd38, %r115, 4;
	add.s64 	%rd39, %rd1, %rd38;
	ld.global.u32 	%r101, [%rd39];
	add.s32 	%r117, %r101, %r117;
	add.s32 	%r115, %r115, %r37;
	add.s32 	%r114, %r114, 1;
	setp.ne.s32 	%p9, %r114, 0;
	@%p9 bra 	$L__BB2_12;
$L__BB2_13:
	cvt.rn.f32.s32 	%f6, %r117;
$L__BB2_14:
	cvta.to.global.u64 	%rd40, %rd2;
	cvt.rn.f32.s32 	%f4, %r36;
	div.rn.f32 	%f5, %f6, %f4;
	mul.wide.s32 	%rd41, %r1, 4;
	add.s64 	%rd42, %rd40, %rd41;
	st.global.f32 	[%rd42], %f5;
	ret;

}
	// .globl	_Z12compute20482PKiPfii
.visible .entry _Z12compute20482PKiPfii(
	.param .u64 .ptr .align 1 _Z12compute20482PKiPfii_param_0,
	.param .u64 .ptr .align 1 _Z12compute20482PKiPfii_param_1,
	.param .u32 _Z12compute20482PKiPfii_param_2,
	.param .u32 _Z12compute20482PKiPfii_param_3
)
{
	.reg .pred 	%p<10>;
	.reg .b32 	%r<117>;
	.reg .b32 	%f<7>;
	.reg .b64 	%rd<16>;

	ld.param.u64 	%rd4, [_Z12compute20482PKiPfii_param_0];
	ld.param.u64 	%rd3, [_Z12compute20482PKiPfii_param_1];
	ld.param.u32 	%r36, [_Z12compute20482PKiPfii_param_3];
	cvta.to.global.u64 	%rd1, %rd4;
	mov.u32 	%r37, %ctaid.x;
	mov.u32 	%r38, %ntid.x;
	mov.u32 	%r39, %tid.x;
	mad.lo.s32 	%r1, %r37, %r38, %r39;
	setp.lt.s32 	%p1, %r36, 1;
	mov.f32 	%f6, 0f00000000;
	@%p1 bra 	$L__BB3_14;
	mul.lo.s32 	%r2, %r36, %r1;
	and.b32  	%r3, %r36, 15;
	setp.lt.u32 	%p2, %r36, 16;
	mov.b32 	%r108, 0;
	mov.u32 	%r116, %r108;
	@%p2 bra 	$L__BB3_4;
	and.b32  	%r108, %r36, 2147483632;
	neg.s32 	%r102, %r108;
	add.s64 	%rd2, %rd1, 32;
	mov.b32 	%r116, 0;
	mov.u32 	%r101, %r2;
$L__BB3_3:
	.pragma "nounroll";
	mul.wide.s32 	%rd5, %r101, 4;
	add.s64 	%rd6, %rd2, %rd5;
	ld.global.u32 	%r43, [%rd6+-32];
	add.s32 	%r44, %r43, %r116;
	ld.global.u32 	%r45, [%rd6+-28];
	add.s32 	%r46, %r45, %r44;
	ld.global.u32 	%r47, [%rd6+-24];
	add.s32 	%r48, %r47, %r46;
	ld.global.u32 	%r49, [%rd6+-20];
	add.s32 	%r50, %r49, %r48;
	ld.global.u32 	%r51, [%rd6+-16];
	add.s32 	%r52, %r51, %r50;
	ld.global.u32 	%r53, [%rd6+-12];
	add.s32 	%r54, %r53, %r52;
	ld.global.u32 	%r55, [%rd6+-8];
	add.s32 	%r56, %r55, %r54;
	ld.global.u32 	%r57, [%rd6+-4];
	add.s32 	%r58, %r57, %r56;
	ld.global.u32 	%r59, [%rd6];
	add.s32 	%r60, %r59, %r58;
	ld.global.u32 	%r61, [%rd6+4];
	add.s32 	%r62, %r61, %r60;
	ld.global.u32 	%r63, [%rd6+8];
	add.s32 	%r64, %r63, %r62;
	ld.global.u32 	%r65, [%rd6+12];
	add.s32 	%r66, %r65, %r64;
	ld.global.u32 	%r67, [%rd6+16];
	add.s32 	%r68, %r67, %r66;
	ld.global.u32 	%r69, [%rd6+20];
	add.s32 	%r70, %r69, %r68;
	ld.global.u32 	%r71, [%rd6+24];
	add.s32 	%r72, %r71, %r70;
	ld.global.u32 	%r73, [%rd6+28];
	add.s32 	%r116, %r73, %r72;
	add.s32 	%r102, %r102, 16;
	add.s32 	%r101, %r101, 16;
	setp.ne.s32 	%p3, %r102, 0;
	@%p3 bra 	$L__BB3_3;
$L__BB3_4:
	setp.eq.s32 	%p4, %r3, 0;
	@%p4 bra 	$L__BB3_13;
	and.b32  	%r15, %r36, 7;
	setp.lt.u32 	%p5, %r3, 8;
	@%p5 bra 	$L__BB3_7;
	add.s32 	%r75, %r108, %r2;
	mul.wide.s32 	%rd7, %r75, 4;
	add.s64 	%rd8, %rd1, %rd7;
	ld.global.u32 	%r76, [%rd8];
	add.s32 	%r77, %r76, %r116;
	ld.global.u32 	%r78, [%rd8+4];
	add.s32 	%r79, %r78, %r77;
	ld.global.u32 	%r80, [%rd8+8];
	add.s32 	%r81, %r80, %r79;
	ld.global.u32 	%r82, [%rd8+12];
	add.s32 	%r83, %r82, %r81;
	ld.global.u32 	%r84, [%rd8+16];
	add.s32 	%r85, %r84, %r83;
	ld.global.u32 	%r86, [%rd8+20];
	add.s32 	%r87, %r86, %r85;
	ld.global.u32 	%r88, [%rd8+24];
	add.s32 	%r89, %r88, %r87;
	ld.global.u32 	%r90, [%rd8+28];
	add.s32 	%r116, %r90, %r89;
	add.s32 	%r108, %r108, 8;
$L__BB3_7:
	setp.eq.s32 	%p6, %r15, 0;
	@%p6 bra 	$L__BB3_13;
	and.b32  	%r21, %r36, 3;
	setp.lt.u32 	%p7, %r15, 4;
	@%p7 bra 	$L__BB3_10;
	add.s32 	%r92, %r108, %r2;
	mul.wide.s32 	%rd9, %r92, 4;
	add.s64 	%rd10, %rd1, %rd9;
	ld.global.u32 	%r93, [%rd10];
	add.s32 	%r94, %r93, %r116;
	ld.global.u32 	%r95, [%rd10+4];
	add.s32 	%r96, %r95, %r94;
	ld.global.u32 	%r97, [%rd10+8];
	add.s32 	%r98, %r97, %r96;
	ld.global.u32 	%r99, [%rd10+12];
	add.s32 	%r116, %r99, %r98;
	add.s32 	%r108, %r108, 4;
$L__BB3_10:
	setp.eq.s32 	%p8, %r21, 0;
	@%p8 bra 	$L__BB3_13;
	add.s32 	%r114, %r108, %r2;
	neg.s32 	%r113, %r21;
$L__BB3_12:
	.pragma "nounroll";
	mul.wide.s32 	%rd11, %r114, 4;
	add.s64 	%rd12, %rd1, %rd11;
	ld.global.u32 	%r100, [%rd12];
	add.s32 	%r116, %r100, %r116;
	add.s32 	%r114, %r114, 1;
	add.s32 	%r113, %r113, 1;
	setp.ne.s32 	%p9, %r113, 0;
	@%p9 bra 	$L__BB3_12;
$L__BB3_13:
	cvt.rn.f32.s32 	%f6, %r116;
$L__BB3_14:
	cvta.to.global.u64 	%rd13, %rd3;
	cvt.rn.f32.s32 	%f4, %r36;
	div.rn.f32 	%f5, %f6, %f4;
	mul.wide.s32 	%rd14, %r1, 4;
	add.s64 	%rd15, %rd13, %rd14;
	st.global.f32 	[%rd15], %f5;
	ret;

}


// ===== COMPILED SASS (sm_100) =====

	.target	sm_100

	.elftype	@"ET_EXEC"


//--------------------- .note.nv.tkinfo           --------------------------
	.section	.note.nv.tkinfo,"",@"SHT_NOTE"
	.sectionflags	@"SHF_NOTE_NV_TKINFO"
	.tkinfo
        /*0018*/ 	.word	0x00000002
        /*0030*/ 	.string	""
        /*0030*/ 	.string	"ptxas"
        /*0030*/ 	.string	"Cuda compilation tools, release 13.0, V13.0.88"
        /*0030*/ 	.string	"Build cuda_13.0.r13.0/compiler.36424714_0"
        /*0030*/ 	.string	"-arch sm_100 -m 64 "



//--------------------- .note.nv.cuinfo           --------------------------
	.section	.note.nv.cuinfo,"",@"SHT_NOTE"
	.sectionflags	@"SHF_NOTE_NV_CUINFO"
        /*0018*/ 	.short	0x0002
        /*001a*/ 	.short	0x0064
        /*001c*/ 	.short	0x0082
	.zero		2


//--------------------- .nv.info                  --------------------------
	.section	.nv.info,"",@"SHT_CUDA_INFO"
	.align	4


	//----- nvinfo : EIATTR_REGCOUNT
	.align		4
        /*0000*/ 	.byte	0x04, 0x2f
        /*0002*/ 	.short	(.L_1 - .L_0)
	.align		4
.L_0:
        /*0004*/ 	.word	index@(_Z7computePKiPfii)
        /*0008*/ 	.word	0x00000020


	//----- nvinfo : EIATTR_FRAME_SIZE
	.align		4
.L_1:
        /*000c*/ 	.byte	0x04, 0x11
        /*000e*/ 	.short	(.L_3 - .L_2)
	.align		4
.L_2:
        /*0010*/ 	.word	index@($__internal_3_$__cuda_sm3x_div_rn_noftz_f32_slowpath)
        /*0014*/ 	.word	0x00000000


	//----- nvinfo : EIATTR_FRAME_SIZE
	.align		4
.L_3:
        /*0018*/ 	.byte	0x04, 0x11
        /*001a*/ 	.short	(.L_5 - .L_4)
	.align		4
.L_4:
        /*001c*/ 	.word	index@(_Z7computePKiPfii)
        /*0020*/ 	.word	0x00000000


	//----- nvinfo : EIATTR_REGCOUNT
	.align		4
.L_5:
        /*0024*/ 	.byte	0x04, 0x2f
        /*0026*/ 	.short	(.L_7 - .L_6)
	.align		4
.L_6:
        /*0028*/ 	.word	index@(_Z8compute2PKiPfii)
        /*002c*/ 	.word	0x00000019


	//----- nvinfo : EIATTR_FRAME_SIZE
	.align		4
.L_7:
        /*0030*/ 	.byte	0x04, 0x11
        /*0032*/ 	.short	(.L_9 - .L_8)
	.align		4
.L_8:
        /*0034*/ 	.word	index@($__internal_2_$__cuda_sm3x_div_rn_noftz_f32_slowpath)
        /*0038*/ 	.word	0x00000000


	//----- nvinfo : EIATTR_FRAME_SIZE
	.align		4
.L_9:
        /*003c*/ 	.byte	0x04, 0x11
        /*003e*/ 	.short	(.L_11 - .L_10)
	.align		4
.L_10:
        /*0040*/ 	.word	index@(_Z8compute2PKiPfii)
        /*0044*/ 	.word	0x00000000


	//----- nvinfo : EIATTR_REGCOUNT
	.align		4
.L_11:
        /*0048*/ 	.byte	0x04, 0x2f
        /*004a*/ 	.short	(.L_13 - .L_12)
	.align		4
.L_12:
        /*004c*/ 	.word	index@(_Z11compute2048PKiPfii)
        /*0050*/ 	.word	0x00000020


	//----- nvinfo : EIATTR_FRAME_SIZE
	.align		4
.L_13:
        /*0054*/ 	.byte	0x04, 0x11
        /*0056*/ 	.short	(.L_15 - .L_14)
	.align		4
.L_14:
        /*0058*/ 	.word	index@($__internal_1_$__cuda_sm3x_div_rn_noftz_f32_slowpath)
        /*005c*/ 	.word	0x00000000


	//----- nvinfo : EIATTR_FRAME_SIZE
	.align		4
.L_15:
        /*0060*/ 	.byte	0x04, 0x11
        /*0062*/ 	.short	(.L_17 - .L_16)
	.align		4
.L_16:
        /*0064*/ 	.word	index@(_Z11compute2048PKiPfii)
        /*0068*/ 	.word	0x00000000


	//----- nvinfo : EIATTR_REGCOUNT
	.align		4
.L_17:
        /*006c*/ 	.byte	0x04, 0x2f
        /*006e*/ 	.short	(.L_19 - .L_18)
	.align		4
.L_18:
        /*0070*/ 	.word	index@(_Z12compute20482PKiPfii)
        /*0074*/ 	.word	0x00000019


	//----- nvinfo : EIATTR_FRAME_SIZE
	.align		4
.L_19:
        /*0078*/ 	.byte	0x04, 0x11
        /*007a*/ 	.short	(.L_21 - .L_20)
	.align		4
.L_20:
        /*007c*/ 	.word	index@($__internal_0_$__cuda_sm3x_div_rn_noftz_f32_slowpath)
        /*0080*/ 	.word	0x00000000


	//----- nvinfo : EIATTR_FRAME_SIZE
	.align		4
.L_21:
        /*0084*/ 	.byte	0x04, 0x11
        /*0086*/ 	.short	(.L_23 - .L_22)
	.align		4
.L_22:
        /*0088*/ 	.word	index@(_Z12compute20482PKiPfii)
        /*008c*/ 	.word	0x00000000


	//----- nvinfo : EIATTR_MIN_STACK_SIZE
	.align		4
.L_23:
        /*0090*/ 	.byte	0x04, 0x12
        /*0092*/ 	.short	(.L_25 - .L_24)
	.align		4
.L_24:
        /*0094*/ 	.word	index@(_Z12compute20482PKiPfii)
        /*0098*/ 	.word	0x00000000


	//----- nvinfo : EIATTR_MIN_STACK_SIZE
	.align		4
.L_25:
        /*009c*/ 	.byte	0x04, 0x12
        /*009e*/ 	.short	(.L_27 - .L_26)
	.align		4
.L_26:
        /*00a0*/ 	.word	index@(_Z11compute2048PKiPfii)
        /*00a4*/ 	.word	0x00000000


	//----- nvinfo : EIATTR_MIN_STACK_SIZE
	.align		4
.L_27:
        /*00a8*/ 	.byte	0x04, 0x12
        /*00aa*/ 	.short	(.L_29 - .L_28)
	.align		4
.L_28:
        /*00ac*/ 	.word	index@(_Z8compute2PKiPfii)
        /*00b0*/ 	.word	0x00000000


	//----- nvinfo : EIATTR_MIN_STACK_SIZE
	.align		4
.L_29:
        /*00b4*/ 	.byte	0x04, 0x12
        /*00b6*/ 	.short	(.L_31 - .L_30)
	.align		4
.L_30:
        /*00b8*/ 	.word	index@(_Z7computePKiPfii)
        /*00bc*/ 	.word	0x00000000
.L_31:


//--------------------- .nv.compat                --------------------------
	.section	.nv.compat,"",@"SHT_CUDA_COMPAT_INFO"
	.align	4
        /*0000*/ 	.byte	0x02, 0x09, 0x00, 0x00, 0x02, 0x02, 0x01, 0x00, 0x02, 0x05, 0x05, 0x00, 0x03, 0x07, 0x01, 0x01
        /*0010*/ 	.byte	0x02, 0x03, 0x00, 0x00, 0x02, 0x06, 0x01, 0x00, 0x04, 0x0b, 0x08, 0x00, 0x01, 0x00, 0x00, 0x00
        /*0020*/ 	.byte	0x00, 0x00, 0x00, 0x00


//--------------------- .nv.info._Z12compute20482PKiPfii --------------------------
	.section	.nv.info._Z12compute20482PKiPfii,"",@"SHT_CUDA_INFO"
	.sectionflags	@""
	.align	4


	//----- nvinfo : EIATTR_CUDA_API_VERSION
	.align		4
        /*0000*/ 	.byte	0x04, 0x37
        /*0002*/ 	.short	(.L_33 - .L_32)
.L_32:
        /*0004*/ 	.word	0x00000082


	//----- nvinfo : EIATTR_KPARAM_INFO
	.align		4
.L_33:
        /*0008*/ 	.byte	0x04, 0x17
        /*000a*/ 	.short	(.L_35 - .L_34)
.L_34:
        /*000c*/ 	.word	0x00000000
        /*0010*/ 	.short	0x0003
        /*0012*/ 	.short	0x0014
        /*0014*/ 	.byte	0x00, 0xf0, 0x11, 0x00


	//----- nvinfo : EIATTR_KPARAM_INFO
	.align		4
.L_35:
        /*0018*/ 	.byte	0x04, 0x17
        /*001a*/ 	.short	(.L_37 - .L_36)
.L_36:
        /*001c*/ 	.word	0x00000000
        /*0020*/ 	.short	0x0002
        /*0022*/ 	.short	0x0010
        /*0024*/ 	.byte	0x00, 0xf0, 0x11, 0x00


	//----- nvinfo : EIATTR_KPARAM_INFO
	.align		4
.L_37:
        /*0028*/ 	.byte	0x04, 0x17
        /*002a*/ 	.short	(.L_39 - .L_38)
.L_38:
        /*002c*/ 	.word	0x00000000
        /*0030*/ 	.short	0x0001
        /*0032*/ 	.short	0x0008
        /*0034*/ 	.byte	0x00, 0xf5, 0x21, 0x00


	//----- nvinfo : EIATTR_KPARAM_INFO
	.align		4
.L_39:
        /*0038*/ 	.byte	0x04, 0x17
        /*003a*/ 	.short	(.L_41 - .L_40)
.L_40:
        /*003c*/ 	.word	0x00000000
        /*0040*/ 	.short	0x0000
        /*0042*/ 	.short	0x0000
        /*0044*/ 	.byte	0x00, 0xf5, 0x21, 0x00


	//----- nvinfo : EIATTR_SPARSE_MMA_MASK
	.align		4
.L_41:
        /*0048*/ 	.byte	0x03, 0x50
        /*004a*/ 	.short	0x0000


	//----- nvinfo : EIATTR_MAXREG_COUNT
	.align		4
        /*004c*/ 	.byte	0x03, 0x1b
        /*004e*/ 	.short	0x00ff


	//----- nvinfo : EIATTR_MERCURY_ISA_VERSION
	.align		4
        /*0050*/ 	.byte	0x03, 0x5f
        /*0052*/ 	.short	0x0101


	//----- nvinfo : EIATTR_VRC_CTA_INIT_COUNT
	.align		4
        /*0054*/ 	.byte	0x02, 0x4a
	.zero		1
	.zero		1


	//----- nvinfo : EIATTR_EXIT_INSTR_OFFSETS
	.align		4
        /*0058*/ 	.byte	0x04, 0x1c
        /*005a*/ 	.short	(.L_43 - .L_42)


	//   ....[0]....
.L_42:
        /*005c*/ 	.word	0x00000780


	//----- nvinfo : EIATTR_CRS_STACK_SIZE
	.align		4
.L_43:
        /*0060*/ 	.byte	0x04, 0x1e
        /*0062*/ 	.short	(.L_45 - .L_44)
.L_44:
        /*0064*/ 	.word	0x00000000


	//----- nvinfo : EIATTR_CBANK_PARAM_SIZE
	.align		4
.L_45:
        /*0068*/ 	.byte	0x03, 0x19
        /*006a*/ 	.short	0x0018


	//----- nvinfo : EIATTR_PARAM_CBANK
	.align		4
        /*006c*/ 	.byte	0x04, 0x0a
        /*006e*/ 	.short	(.L_47 - .L_46)
	.align		4
.L_46:
        /*0070*/ 	.word	index@(.nv.constant0._Z12compute20482PKiPfii)
        /*0074*/ 	.short	0x0380
        /*0076*/ 	.short	0x0018


	//----- nvinfo : EIATTR_SW_WAR
	.align		4
.L_47:
        /*0078*/ 	.byte	0x04, 0x36
        /*007a*/ 	.short	(.L_49 - .L_48)
.L_48:
        /*007c*/ 	.word	0x00000008
.L_49:


//--------------------- .nv.info._Z11compute2048PKiPfii --------------------------
	.section	.nv.info._Z11compute2048PKiPfii,"",@"SHT_CUDA_INFO"
	.sectionflags	@""
	.align	4


	//----- nvinfo : EIATTR_CUDA_API_VERSION
	.align		4
        /*0000*/ 	.byte	0x04, 0x37
        /*0002*/ 	.short	(.L_51 - .L_50)
.L_50:
        /*0004*/ 	.word	0x00000082


	//----- nvinfo : EIATTR_KPARAM_INFO
	.align		4
.L_51:
        /*0008*/ 	.byte	0x04, 0x17
        /*000a*/ 	.short	(.L_53 - .L_52)
.L_52:
        /*000c*/ 	.word	0x00000000
        /*0010*/ 	.short	0x0003
        /*0012*/ 	.short	0x0014
        /*0014*/ 	.byte	0x00, 0xf0, 0x11, 0x00


	//----- nvinfo : EIATTR_KPARAM_INFO
	.align		4
.L_53:
        /*0018*/ 	.byte	0x04, 0x17
        /*001a*/ 	.short	(.L_55 - .L_54)
.L_54:
        /*001c*/ 	.word	0x00000000
        /*0020*/ 	.short	0x0002
        /*0022*/ 	.short	0x0010
        /*0024*/ 	.byte	0x00, 0xf0, 0x11, 0x00


	//----- nvinfo : EIATTR_KPARAM_INFO
	.align		4
.L_55:
        /*0028*/ 	.byte	0x04, 0x17
        /*002a*/ 	.short	(.L_57 - .L_56)
.L_56:
        /*002c*/ 	.word	0x00000000
        /*0030*/ 	.short	0x0001
        /*0032*/ 	.short	0x0008
        /*0034*/ 	.byte	0x00, 0xf5, 0x21, 0x00


	//----- nvinfo : EIATTR_KPARAM_INFO
	.align		4
.L_57:
        /*0038*/ 	.byte	0x04, 0x17
        /*003a*/ 	.short	(.L_59 - .L_58)
.L_58:
        /*003c*/ 	.word	0x00000000
        /*0040*/ 	.short	0x0000
        /*0042*/ 	.short	0x0000
        /*0044*/ 	.byte	0x00, 0xf5, 0x21, 0x00


	//----- nvinfo : EIATTR_SPARSE_MMA_MASK
	.align		4
.L_59:
        /*0048*/ 	.byte	0x03, 0x50
        /*004a*/ 	.short	0x0000


	//----- nvinfo : EIATTR_MAXREG_COUNT
	.align		4
        /*004c*/ 	.byte	0x03, 0x1b
        /*004e*/ 	.short	0x00ff


	//----- nvinfo : EIATTR_MERCURY_ISA_VERSION
	.align		4
        /*0050*/ 	.byte	0x03, 0x5f
        /*0052*/ 	.short	0x0101


	//----- nvinfo : EIATTR_VRC_CTA_INIT_COUNT
	.align		4
        /*0054*/ 	.byte	0x02, 0x4a
	.zero		1
	.zero		1


	//----- nvinfo : EIATTR_EXIT_INSTR_OFFSETS
	.align		4
        /*0058*/ 	.byte	0x04, 0x1c
        /*005a*/ 	.short	(.L_61 - .L_60)


	//   ....[0]....
.L_60:
        /*005c*/ 	.word	0x00000900


	//----- nvinfo : EIATTR_CRS_STACK_SIZE
	.align		4
.L_61:
        /*0060*/ 	.byte	0x04, 0x1e
        /*0062*/ 	.short	(.L_63 - .L_62)
.L_62:
        /*0064*/ 	.word	0x00000000


	//----- nvinfo : EIATTR_CBANK_PARAM_SIZE
	.align		4
.L_63:
        /*0068*/ 	.byte	0x03, 0x19
        /*006a*/ 	.short	0x0018


	//----- nvinfo : EIATTR_PARAM_CBANK
	.align		4
        /*006c*/ 	.byte	0x04, 0x0a
        /*006e*/ 	.short	(.L_65 - .L_64)
	.align		4
.L_64:
        /*0070*/ 	.word	index@(.nv.constant0._Z11compute2048PKiPfii)
        /*0074*/ 	.short	0x0380
        /*0076*/ 	.short	0x0018


	//----- nvinfo : EIATTR_SW_WAR
	.align		4
.L_65:
        /*0078*/ 	.byte	0x04, 0x36
        /*007a*/ 	.short	(.L_67 - .L_66)
.L_66:
        /*007c*/ 	.word	0x00000008
.L_67:


//--------------------- .nv.info._Z8compute2PKiPfii --------------------------
	.section	.nv.info._Z8compute2PKiPfii,"",@"SHT_CUDA_INFO"
	.sectionflags	@""
	.align	4


	//----- nvinfo : EIATTR_CUDA_API_VERSION
	.align		4
        /*0000*/ 	.byte	0x04, 0x37
        /*0002*/ 	.short	(.L_69 - .L_68)
.L_68:
        /*0004*/ 	.word	0x00000082


	//----- nvinfo : EIATTR_KPARAM_INFO
	.align		4
.L_69:
        /*0008*/ 	.byte	0x04, 0x17
        /*000a*/ 	.short	(.L_71 - .L_70)
.L_70:
        /*000c*/ 	.word	0x00000000
        /*0010*/ 	.short	0x0003
        /*0012*/ 	.short	0x0014
        /*0014*/ 	.byte	0x00, 0xf0, 0x11, 0x00


	//----- nvinfo : EIATTR_KPARAM_INFO
	.align		4
.L_71:
        /*0018*/ 	.byte	0x04, 0x17
        /*001a*/ 	.short	(.L_73 - .L_72)
.L_72:
        /*001c*/ 	.word	0x00000000
        /*0020*/ 	.short	0x0002
        /*0022*/ 	.short	0x0010
        /*0024*/ 	.byte	0x00, 0xf0, 0x11, 0x00


	//----- nvinfo : EIATTR_KPARAM_INFO
	.align		4
.L_73:
        /*0028*/ 	.byte	0x04, 0x17
        /*002a*/ 	.short	(.L_75 - .L_74)
.L_74:
        /*002c*/ 	.word	0x00000000
        /*0030*/ 	.short	0x0001
        /*0032*/ 	.short	0x0008
        /*0034*/ 	.byte	0x00, 0xf5, 0x21, 0x00


	//----- nvinfo : EIATTR_KPARAM_INFO
	.align		4
.L_75:
        /*0038*/ 	.byte	0x04, 0x17
        /*003a*/ 	.short	(.L_77 - .L_76)
.L_76:
        /*003c*/ 	.word	0x00000000
        /*0040*/ 	.short	0x0000
        /*0042*/ 	.short	0x0000
        /*0044*/ 	.byte	0x00, 0xf5, 0x21, 0x00


	//----- nvinfo : EIATTR_SPARSE_MMA_MASK
	.align		4
.L_77:
        /*0048*/ 	.byte	0x03, 0x50
        /*004a*/ 	.short	0x0000


	//----- nvinfo : EIATTR_MAXREG_COUNT
	.align		4
        /*004c*/ 	.byte	0x03, 0x1b
        /*004e*/ 	.short	0x00ff


	//----- nvinfo : EIATTR_MERCURY_ISA_VERSION
	.align		4
        /*0050*/ 	.byte	0x03, 0x5f
        /*0052*/ 	.short	0x0101


	//----- nvinfo : EIATTR_VRC_CTA_INIT_COUNT
	.align		4
        /*0054*/ 	.byte	0x02, 0x4a
	.zero		1
	.zero		1


	//----- nvinfo : EIATTR_EXIT_INSTR_OFFSETS
	.align		4
        /*0058*/ 	.byte	0x04, 0x1c
        /*005a*/ 	.short	(.L_79 - .L_78)


	//   ....[0]....
.L_78:
        /*005c*/ 	.word	0x00000070


	//   ....[1]....
        /*0060*/ 	.word	0x000007b0


	//----- nvinfo : EIATTR_CRS_STACK_SIZE
	.align		4
.L_79:
        /*0064*/ 	.byte	0x04, 0x1e
        /*0066*/ 	.short	(.L_81 - .L_80)
.L_80:
        /*0068*/ 	.word	0x00000000


	//----- nvinfo : EIATTR_CBANK_PARAM_SIZE
	.align		4
.L_81:
        /*006c*/ 	.byte	0x03, 0x19
        /*006e*/ 	.short	0x0018


	//----- nvinfo : EIATTR_PARAM_CBANK
	.align		4
        /*0070*/ 	.byte	0x04, 0x0a
        /*0072*/ 	.short	(.L_83 - .L_82)
	.align		4
.L_82:
        /*0074*/ 	.word	index@(.nv.constant0._Z8compute2PKiPfii)
        /*0078*/ 	.short	0x0380
        /*007a*/ 	.short	0x0018


	//----- nvinfo : EIATTR_SW_WAR
	.align		4
.L_83:
        /*007c*/ 	.byte	0x04, 0x36
        /*007e*/ 	.short	(.L_85 - .L_84)
.L_84:
        /*0080*/ 	.word	0x00000008
.L_85:


//--------------------- .nv.info._Z7computePKiPfii --------------------------
	.section	.nv.info._Z7computePKiPfii,"",@"SHT_CUDA_INFO"
	.sectionflags	@""
	.align	4


	//----- nvinfo : EIATTR_CUDA_API_VERSION
	.align		4
        /*0000*/ 	.byte	0x04, 0x37
        /*0002*/ 	.short	(.L_87 - .L_86)
.L_86:
        /*0004*/ 	.word	0x00000082


	//----- nvinfo : EIATTR_KPARAM_INFO
	.align		4
.L_87:
        /*0008*/ 	.byte	0x04, 0x17
        /*000a*/ 	.short	(.L_89 - .L_88)
.L_88:
        /*000c*/ 	.word	0x00000000
        /*0010*/ 	.short	0x0003
        /*0012*/ 	.short	0x0014
        /*0014*/ 	.byte	0x00, 0xf0, 0x11, 0x00


	//----- nvinfo : EIATTR_KPARAM_INFO
	.align		4
.L_89:
        /*0018*/ 	.byte	0x04, 0x17
        /*001a*/ 	.short	(.L_91 - .L_90)
.L_90:
        /*001c*/ 	.word	0x00000000
        /*0020*/ 	.short	0x0002
        /*0022*/ 	.short	0x0010
        /*0024*/ 	.byte	0x00, 0xf0, 0x11, 0x00


	//----- nvinfo : EIATTR_KPARAM_INFO
	.align		4
.L_91:
        /*0028*/ 	.byte	0x04, 0x17
        /*002a*/ 	.short	(.L_93 - .L_92)
.L_92:
        /*002c*/ 	.word	0x00000000
        /*0030*/ 	.short	0x0001
        /*0032*/ 	.short	0x0008
        /*0034*/ 	.byte	0x00, 0xf5, 0x21, 0x00


	//----- nvinfo : EIATTR_KPARAM_INFO
	.align		4
.L_93:
        /*0038*/ 	.byte	0x04, 0x17
        /*003a*/ 	.short	(.L_95 - .L_94)
.L_94:
        /*003c*/ 	.word	0x00000000
        /*0040*/ 	.short	0x0000
        /*0042*/ 	.short	0x0000
        /*0044*/ 	.byte	0x00, 0xf5, 0x21, 0x00


	//----- nvinfo : EIATTR_SPARSE_MMA_MASK
	.align		4
.L_95:
        /*0048*/ 	.byte	0x03, 0x50
        /*004a*/ 	.short	0x0000


	//----- nvinfo : EIATTR_MAXREG_COUNT
	.align		4
        /*004c*/ 	.byte	0x03, 0x1b
        /*004e*/ 	.short	0x00ff


	//----- nvinfo : EIATTR_MERCURY_ISA_VERSION
	.align		4
        /*0050*/ 	.byte	0x03, 0x5f
        /*0052*/ 	.short	0x0101


	//----- nvinfo : EIATTR_VRC_CTA_INIT_COUNT
	.align		4
        /*0054*/ 	.byte	0x02, 0x4a
	.zero		1
	.zero		1


	//----- nvinfo : EIATTR_EXIT_INSTR_OFFSETS
	.align		4
        /*0058*/ 	.byte	0x04, 0x1c
        /*005a*/ 	.short	(.L_97 - .L_96)


	//   ....[0]....
.L_96:
        /*005c*/ 	.word	0x00000070


	//   ....[1]....
        /*0060*/ 	.word	0x00000900


	//----- nvinfo : EIATTR_CRS_STACK_SIZE
	.align		4
.L_97:
        /*0064*/ 	.byte	0x04, 0x1e
        /*0066*/ 	.short	(.L_99 - .L_98)
.L_98:
        /*0068*/ 	.word	0x00000000


	//----- nvinfo : EIATTR_CBANK_PARAM_SIZE
	.align		4
.L_99:
        /*006c*/ 	.byte	0x03, 0x19
        /*006e*/ 	.short	0x0018


	//----- nvinfo : EIATTR_PARAM_CBANK
	.align		4
        /*0070*/ 	.byte	0x04, 0x0a
        /*0072*/ 	.short	(.L_101 - .L_100)
	.align		4
.L_100:
        /*0074*/ 	.word	index@(.nv.constant0._Z7computePKiPfii)
        /*0078*/ 	.short	0x0380
        /*007a*/ 	.short	0x0018


	//----- nvinfo : EIATTR_SW_WAR
	.align		4
.L_101:
        /*007c*/ 	.byte	0x04, 0x36
        /*007e*/ 	.short	(.L_103 - .L_102)
.L_102:
        /*0080*/ 	.word	0x00000008
.L_103:


//--------------------- .nv.callgraph             --------------------------
	.section	.nv.callgraph,"",@"SHT_CUDA_CALLGRAPH"
	.align	4
	.sectionentsize	8
	.align		4
        /*0000*/ 	.word	0x00000000
	.align		4
        /*0004*/ 	.word	0xffffffff
	.align		4
        /*0008*/ 	.word	0x00000000
	.align		4
        /*000c*/ 	.word	0xfffffffe
	.align		4
        /*0010*/ 	.word	0x00000000
	.align		4
        /*0014*/ 	.word	0xfffffffd
	.align		4
        /*0018*/ 	.word	0x00000000
	.align		4
        /*001c*/ 	.word	0xfffffffc


//--------------------- .text._Z12compute20482PKiPfii --------------------------
	.section	.text._Z12compute20482PKiPfii,"ax",@progbits
	.align	128
        .global         _Z12compute20482PKiPfii
        .type           _Z12compute20482PKiPfii,@function
        .size           _Z12compute20482PKiPfii,(.L_x_84 - _Z12compute20482PKiPfii)
        .other          _Z12compute20482PKiPfii,@"STO_CUDA_ENTRY STV_DEFAULT"
_Z12compute20482PKiPfii:
.text._Z12compute20482PKiPfii:
[----:B------:R-:W-:Y:S01]  /*0000*/  LDC R1, c[0x0][0x37c] ;  /* 0x0000df00ff017b82 */ /* 0x000fe20000000800 */
[----:B------:R-:W0:Y:S01]  /*0010*/  S2R R3, SR_TID.X ;  /* 0x0000000000037919 */ /* 0x000e220000002100 */
[----:B------:R-:W1:Y:S06]  /*0020*/  LDCU UR12, c[0x0][0x394] ;  /* 0x00007280ff0c77ac */ /* 0x000e6c0008000800 */
[----:B------:R-:W0:Y:S01]  /*0030*/  S2UR UR4, SR_CTAID.X ;  /* 0x00000000000479c3 */ /* 0x000e220000002500 */
[----:B------:R-:W2:Y:S07]  /*0040*/  LDCU.64 UR10, c[0x0][0x358] ;  /* 0x00006b00ff0a77ac */ /* 0x000eae0008000a00 */
[----:B------:R-:W0:Y:S01]  /*0050*/  LDC R2, c[0x0][0x360] ;  /* 0x0000d800ff027b82 */ /* 0x000e220000000800 */
[----:B-1----:R-:W-:Y:S01]  /*0060*/  UISETP.GE.AND UP0, UPT, UR12, 0x1, UPT ;  /* 0x000000010c00788c */ /* 0x002fe2000bf06270 */
[----:B0-----:R-:W-:-:S02]  /*0070*/  IMAD R2, R2, UR4, R3 ;  /* 0x0000000402027c24 */ /* 0x001fc4000f8e0203 */
[----:B------:R-:W-:-:S06]  /*0080*/  IMAD.MOV.U32 R3, RZ, RZ, RZ ;  /* 0x000000ffff037224 */ /* 0x000fcc00078e00ff */
[----:B--2---:R-:W-:Y:S05]  /*0090*/  BRA.U !UP0, `(.L_x_0) ;  /* 0x0000000508747547 */ /* 0x004fea000b800000 */
[----:B------:R-:W-:Y:S02]  /*00a0*/  UISETP.GE.U32.AND UP1, UPT, UR12, 0x10, UPT ;  /* 0x000000100c00788c */ /* 0x000fe4000bf26070 */
[----:B------:R-:W-:Y:S01]  /*00b0*/  IMAD R0, R2, UR12, RZ ;  /* 0x0000000c02007c24 */ /* 0x000fe2000f8e02ff */
[----:B------:R-:W-:Y:S01]  /*00c0*/  ULOP3.LUT UR8, UR12, 0xf, URZ, 0xc0, !UPT ;  /* 0x0000000f0c087892 */ /* 0x000fe2000f8ec0ff */
[----:B------:R-:W-:Y:S01]  /*00d0*/  IMAD.MOV.U32 R3, RZ, RZ, RZ ;  /* 0x000000ffff037224 */ /* 0x000fe200078e00ff */
[----:B------:R-:W-:Y:S02]  /*00e0*/  UMOV UR4, URZ ;  /* 0x000000ff00047c82 */ /* 0x000fe40008000000 */
[----:B------:R-:W-:Y:S02]  /*00f0*/  UISETP.NE.AND UP0, UPT, UR8, URZ, UPT ;  /* 0x000000ff0800728c */ /* 0x000fe4000bf05270 */
[----:B------:R-:W-:Y:S09]  /*0100*/  BRA.U !UP1, `(.L_x_1) ;  /* 0x0000000109987547 */ /* 0x000ff2000b800000 */
[----:B------:R-:W0:Y:S01]  /*0110*/  LDCU.64 UR6, c[0x0][0x380] ;  /* 0x00007000ff0677ac */ /* 0x000e220008000a00 */
[----:B------:R-:W-:Y:S02]  /*0120*/  IMAD.MOV.U32 R3, RZ, RZ, RZ ;  /* 0x000000ffff037224 */ /* 0x000fe400078e00ff */
[----:B------:R-:W-:Y:S01]  /*0130*/  IMAD.MOV.U32 R6, RZ, RZ, R0 ;  /* 0x000000ffff067224 */ /* 0x000fe200078e0000 */
[----:B------:R-:W-:-:S04]  /*0140*/  ULOP3.LUT UR4, UR12, 0x7ffffff0, URZ, 0xc0, !UPT ;  /* 0x7ffffff00c047892 */ /* 0x000fc8000f8ec0ff */
[----:B------:R-:W-:Y:S02]  /*0150*/  UIADD3 UR9, UPT, UPT, -UR4, URZ, URZ ;  /* 0x000000ff04097290 */ /* 0x000fe4000fffe1ff */
[----:B0-----:R-:W-:-:S04]  /*0160*/  UIADD3 UR5, UP1, UPT, UR6, 0x20, URZ ;  /* 0x0000002006057890 */ /* 0x001fc8000ff3e0ff */
[----:B------:R-:W-:-:S12]  /*0170*/  UIADD3.X UR6, UPT, UPT, URZ, UR7, URZ, UP1, !UPT ;  /* 0x00000007ff067290 */ /* 0x000fd80008ffe4ff */
.L_x_2:
[----:B------:R-:W-:Y:S02]  /*0180*/  IMAD.U32 R4, RZ, RZ, UR5 ;  /* 0x00000005ff047e24 */ /* 0x000fe4000f8e00ff */
[----:B------:R-:W-:Y:S02]  /*0190*/  IMAD.U32 R5, RZ, RZ, UR6 ;  /* 0x00000006ff057e24 */ /* 0x000fe4000f8e00ff */
[----:B------:R-:W-:-:S05]  /*01a0*/  IMAD.WIDE R4, R6, 0x4, R4 ;  /* 0x0000000406047825 */ /* 0x000fca00078e0204 */
[----:B------:R-:W2:Y:S04]  /*01b0*/  LDG.E R8, desc[UR10][R4.64+-0x20] ;  /* 0xffffe00a04087981 */ /* 0x000ea8000c1e1900 */
[----:B------:R-:W2:Y:S04]  /*01c0*/  LDG.E R7, desc[UR10][R4.64+-0x1c] ;  /* 0xffffe40a04077981 */ /* 0x000ea8000c1e1900 */
[----:B------:R-:W3:Y:S04]  /*01d0*/  LDG.E R10, desc[UR10][R4.64+-0x18] ;  /* 0xffffe80a040a7981 */ /* 0x000ee8000c1e1900 */
[----:B------:R-:W3:Y:S04]  /*01e0*/  LDG.E R9, desc[UR10][R4.64+-0x14] ;  /* 0xffffec0a04097981 */ /* 0x000ee8000c1e1900 */
[----:B------:R-:W4:Y:S04]  /*01f0*/  LDG.E R12, desc[UR10][R4.64+-0x10] ;  /* 0xfffff00a040c7981 */ /* 0x000f28000c1e1900 */
[----:B------:R-:W4:Y:S04]  /*0200*/  LDG.E R11, desc[UR10][R4.64+-0xc] ;  /* 0xfffff40a040b7981 */ /* 0x000f28000c1e1900 */
[----:B------:R-:W5:Y:S04]  /*0210*/  LDG.E R14, desc[UR10][R4.64+-0x8] ;  /* 0xfffff80a040e7981 */ /* 0x000f68000c1e1900 */
        /* <DEDUP_REMOVED lines=8> */
[----:B------:R-:W5:Y:S01]  /*02a0*/  LDG.E R21, desc[UR10][R4.64+0x1c] ;  /* 0x00001c0a04157981 */ /* 0x000f62000c1e1900 */
[----:B------:R-:W-:Y:S01]  /*02b0*/  UIADD3 UR9, UPT, UPT, UR9, 0x10, URZ ;  /* 0x0000001009097890 */ /* 0x000fe2000fffe0ff */
[----:B------:R-:W-:-:S03]  /*02c0*/  VIADD R6, R6, 0x10 ;  /* 0x0000001006067836 */ /* 0x000fc60000000000 */
[----:B------:R-:W-:Y:S01]  /*02d0*/  UISETP.NE.AND UP1, UPT, UR9, URZ, UPT ;  /* 0x000000ff0900728c */ /* 0x000fe2000bf25270 */
[----:B--2---:R-:W-:-:S04]  /*02e0*/  IADD3 R7, PT, PT, R7, R8, R3 ;  /* 0x0000000807077210 */ /* 0x004fc80007ffe003 */
[----:B---3--:R-:W-:-:S04]  /*02f0*/  IADD3 R7, PT, PT, R9, R10, R7 ;  /* 0x0000000a09077210 */ /* 0x008fc80007ffe007 */
[----:B----4-:R-:W-:-:S04]  /*0300*/  IADD3 R7, PT, PT, R11, R12, R7 ;  /* 0x0000000c0b077210 */ /* 0x010fc80007ffe007 */
[----:B-----5:R-:W-:-:S04]  /*0310*/  IADD3 R7, PT, PT, R13, R14, R7 ;  /* 0x0000000e0d077210 */ /* 0x020fc80007ffe007 */
[----:B------:R-:W-:-:S04]  /*0320*/  IADD3 R7, PT, PT, R15, R16, R7 ;  /* 0x000000100f077210 */ /* 0x000fc80007ffe007 */
[----:B------:R-:W-:-:S04]  /*0330*/  IADD3 R7, PT, PT, R17, R18, R7 ;  /* 0x0000001211077210 */ /* 0x000fc80007ffe007 */
[----:B------:R-:W-:-:S04]  /*0340*/  IADD3 R7, PT, PT, R19, R20, R7 ;  /* 0x0000001413077210 */ /* 0x000fc80007ffe007 */
[----:B------:R-:W-:Y:S01]  /*0350*/  IADD3 R3, PT, PT, R21, R22, R7 ;  /* 0x0000001615037210 */ /* 0x000fe20007ffe007 */
[----:B------:R-:W-:Y:S06]  /*0360*/  BRA.U UP1, `(.L_x_2) ;  /* 0xfffffffd01847547 */ /* 0x000fec000b83ffff */
.L_x_1:
[----:B------:R-:W-:Y:S05]  /*0370*/  BRA.U !UP0, `(.L_x_3) ;  /* 0x0000000108b87547 */ /* 0x000fea000b800000 */
[----:B------:R-:W-:Y:S02]  /*0380*/  UISETP.GE.U32.AND UP0, UPT, UR8, 0x8, UPT ;  /* 0x000000080800788c */ /* 0x000fe4000bf06070 */
[----:B------:R-:W-:-:S04]  /*0390*/  ULOP3.LUT UR6, UR12, 0x7, URZ, 0xc0, !UPT ;  /* 0x000000070c067892 */ /* 0x000fc8000f8ec0ff */
[----:B------:R-:W-:-:S03]  /*03a0*/  UISETP.NE.AND UP1, UPT, UR6, URZ, UPT ;  /* 0x000000ff0600728c */ /* 0x000fc6000bf25270 */
[----:B------:R-:W-:Y:S08]  /*03b0*/  BRA.U !UP0, `(.L_x_4) ;  /* 0x0000000108407547 */ /* 0x000ff0000b800000 */
[----:B------:R-:W0:Y:S01]  /*03c0*/  LDC.64 R4, c[0x0][0x380] ;  /* 0x0000e000ff047b82 */ /* 0x000e220000000a00 */
[----:B------:R-:W-:-:S04]  /*03d0*/  VIADD R7, R0, UR4 ;  /* 0x0000000400077c36 */ /* 0x000fc80008000000 */
[----:B0-----:R-:W-:-:S05]  /*03e0*/  IMAD.WIDE R4, R7, 0x4, R4 ;  /* 0x0000000407047825 */ /* 0x001fca00078e0204 */
[----:B------:R-:W2:Y:S04]  /*03f0*/  LDG.E R6, desc[UR10][R4.64] ;  /* 0x0000000a04067981 */ /* 0x000ea8000c1e1900 */
[----:B------:R-:W2:Y:S04]  /*0400*/  LDG.E R7, desc[UR10][R4.64+0x4] ;  /* 0x0000040a04077981 */ /* 0x000ea8000c1e1900 */
[----:B------:R-:W3:Y:S04]  /*0410*/  LDG.E R9, desc[UR10][R4.64+0x8] ;  /* 0x0000080a04097981 */ /* 0x000ee8000c1e1900 */
[----:B------:R-:W3:Y:S04]  /*0420*/  LDG.E R8, desc[UR10][R4.64+0xc] ;  /* 0x00000c0a04087981 */ /* 0x000ee8000c1e1900 */
[----:B------:R-:W4:Y:S04]  /*0430*/  LDG.E R11, desc[UR10][R4.64+0x10] ;  /* 0x0000100a040b7981 */ /* 0x000f28000c1e1900 */
[----:B------:R-:W4:Y:S04]  /*0440*/  LDG.E R10, desc[UR10][R4.64+0x14] ;  /* 0x0000140a040a7981 */ /* 0x000f28000c1e1900 */
[----:B------:R-:W5:Y:S04]  /*0450*/  LDG.E R13, desc[UR10][R4.64+0x18] ;  /* 0x0000180a040d7981 */ /* 0x000f68000c1e1900 */
[----:B------:R-:W5:Y:S01]  /*0460*/  LDG.E R12, desc[UR10][R4.64+0x1c] ;  /* 0x00001c0a040c7981 */ /* 0x000f62000c1e1900 */
[----:B------:R-:W-:Y:S01]  /*0470*/  UIADD3 UR4, UPT, UPT, UR4, 0x8, URZ ;  /* 0x0000000804047890 */ /* 0x000fe2000fffe0ff */
[----:B--2---:R-:W-:-:S04]  /*0480*/  IADD3 R6, PT, PT, R7, R6, R3 ;  /* 0x0000000607067210 */ /* 0x004fc80007ffe003 */
[----:B---3--:R-:W-:-:S04]  /*0490*/  IADD3 R6, PT, PT, R8, R9, R6 ;  /* 0x0000000908067210 */ /* 0x008fc80007ffe006 */
[----:B----4-:R-:W-:-:S04]  /*04a0*/  IADD3 R6, PT, PT, R10, R11, R6 ;  /* 0x0000000b0a067210 */ /* 0x010fc80007ffe006 */
[----:B-----5:R-:W-:-:S07]  /*04b0*/  IADD3 R3, PT, PT, R12, R13, R6 ;  /* 0x0000000d0c037210 */ /* 0x020fce0007ffe006 */
.L_x_4:
        /* <DEDUP_REMOVED lines=11> */
[----:B------:R-:W3:Y:S01]  /*0570*/  LDG.E R9, desc[UR10][R4.64+0xc] ;  /* 0x00000c0a04097981 */ /* 0x000ee2000c1e1900 */
[----:B------:R-:W-:Y:S01]  /*0580*/  UIADD3 UR4, UPT, UPT, UR4, 0x4, URZ ;  /* 0x0000000404047890 */ /* 0x000fe2000fffe0ff */
[----:B--2---:R-:W-:-:S04]  /*0590*/  IADD3 R3, PT, PT, R7, R6, R3 ;  /* 0x0000000607037210 */ /* 0x004fc80007ffe003 */
[----:B---3--:R-:W-:-:S07]  /*05a0*/  IADD3 R3, PT, PT, R9, R8, R3 ;  /* 0x0000000809037210 */ /* 0x008fce0007ffe003 */
.L_x_5:
[----:B------:R-:W-:Y:S05]  /*05b0*/  BRA.U !UP1, `(.L_x_3) ;  /* 0x0000000109287547 */ /* 0x000fea000b800000 */
[----:B------:R-:W0:Y:S01]  /*05c0*/  LDC.64 R6, c[0x0][0x380] ;  /* 0x0000e000ff067b82 */ /* 0x000e220000000a00 */
[----:B------:R-:W-:Y:S01]  /*05d0*/  VIADD R9, R0, UR4 ;  /* 0x0000000400097c36 */ /* 0x000fe20008000000 */
[----:B------:R-:W-:-:S12]  /*05e0*/  UIADD3 UR5, UPT, UPT, -UR5, URZ, URZ ;  /* 0x000000ff05057290 */ /* 0x000fd8000fffe1ff */
.L_x_6:
[----:B0-----:R-:W-:-:S06]  /*05f0*/  IMAD.WIDE R4, R9, 0x4, R6 ;  /* 0x0000000409047825 */ /* 0x001fcc00078e0206 */
[----:B------:R-:W2:Y:S01]  /*0600*/  LDG.E R4, desc[UR10][R4.64] ;  /* 0x0000000a04047981 */ /* 0x000ea2000c1e1900 */
[----:B------:R-:W-:Y:S01]  /*0610*/  UIADD3 UR5, UPT, UPT, UR5, 0x1, URZ ;  /* 0x0000000105057890 */ /* 0x000fe2000fffe0ff */
[----:B------:R-:W-:-:S03]  /*0620*/  VIADD R9, R9, 0x1 ;  /* 0x0000000109097836 */ /* 0x000fc60000000000 */
[----:B------:R-:W-:Y:S01]  /*0630*/  UISETP.NE.AND UP0, UPT, UR5, URZ, UPT ;  /* 0x000000ff0500728c */ /* 0x000fe2000bf05270 */
[----:B--2---:R-:W-:-:S08]  /*0640*/  IMAD.IADD R3, R4, 0x1, R3 ;  /* 0x0000000104037824 */ /* 0x004fd000078e0203 */
[----:B------:R-:W-:Y:S05]  /*0650*/  BRA.U UP0, `(.L_x_6) ;  /* 0xfffffffd00e47547 */ /* 0x000fea000b83ffff */
.L_x_3:
[----:B------:R-:W-:-:S07]  /*0660*/  I2FP.F32.S32 R3, R3 ;  /* 0x0000000300037245 */ /* 0x000fce0000201400 */
.L_x_0:
[----:B------:R-:W-:Y:S01]  /*0670*/  I2FP.F32.S32 R6, UR12 ;  /* 0x0000000c00067c45 */ /* 0x000fe20008201400 */
[----:B------:R-:W-:Y:S03]  /*0680*/  BSSY.RECONVERGENT B0, `(.L_x_7) ;  /* 0x000000c000007945 */ /* 0x000fe60003800200 */
[----:B------:R-:W0:Y:S08]  /*0690*/  MUFU.RCP R5, R6 ;  /* 0x0000000600057308 */ /* 0x000e300000001000 */
[----:B------:R-:W1:Y:S01]  /*06a0*/  FCHK P0, R3, R6 ;  /* 0x0000000603007302 */ /* 0x000e620000000000 */
[----:B0-----:R-:W-:-:S04]  /*06b0*/  FFMA R0, -R6, R5, 1 ;  /* 0x3f80000006007423 */ /* 0x001fc80000000105 */
[----:B------:R-:W-:-:S04]  /*06c0*/  FFMA R0, R5, R0, R5 ;  /* 0x0000000005007223 */ /* 0x000fc80000000005 */
[----:B------:R-:W-:-:S04]  /*06d0*/  FFMA R5, R0, R3, RZ ;  /* 0x0000000300057223 */ /* 0x000fc800000000ff */
[----:B------:R-:W-:-:S04]  /*06e0*/  FFMA R4, -R6, R5, R3 ;  /* 0x0000000506047223 */ /* 0x000fc80000000103 */
[----:B------:R-:W-:Y:S01]  /*06f0*/  FFMA R7, R0, R4, R5 ;  /* 0x0000000400077223 */ /* 0x000fe20000000005 */
[----:B-1----:R-:W-:Y:S06]  /*0700*/  @!P0 BRA `(.L_x_8) ;  /* 0x00000000000c8947 */ /* 0x002fec0003800000 */
[----:B------:R-:W-:-:S07]  /*0710*/  MOV R4, 0x730 ;  /* 0x0000073000047802 */ /* 0x000fce0000000f00 */
[----:B------:R-:W-:Y:S05]  /*0720*/  CALL.REL.NOINC `($__internal_0_$__cuda_sm3x_div_rn_noftz_f32_slowpath) ;  /* 0x0000000000187944 */ /* 0x000fea0003c00000 */
[----:B------:R-:W-:-:S07]  /*0730*/  IMAD.MOV.U32 R7, RZ, RZ, R0 ;  /* 0x000000ffff077224 */ /* 0x000fce00078e0000 */
.L_x_8:
[----:B------:R-:W-:Y:S05]  /*0740*/  BSYNC.RECONVERGENT B0 ;  /* 0x0000000000007941 */ /* 0x000fea0003800200 */
.L_x_7:
[----:B------:R-:W0:Y:S02]  /*0750*/  LDC.64 R4, c[0x0][0x388] ;  /* 0x0000e200ff047b82 */ /* 0x000e240000000a00 */
[----:B0-----:R-:W-:-:S05]  /*0760*/  IMAD.WIDE R2, R2, 0x4, R4 ;  /* 0x0000000402027825 */ /* 0x001fca00078e0204 */
[----:B------:R-:W-:Y:S01]  /*0770*/  STG.E desc[UR10][R2.64], R7 ;  /* 0x0000000702007986 */ /* 0x000fe2000c10190a */
[----:B------:R-:W-:Y:S05]  /*0780*/  EXIT ;  /* 0x000000000000794d */ /* 0x000fea0003800000 */
        .weak           $__internal_0_$__cuda_sm3x_div_rn_noftz_f32_slowpath
        .type           $__internal_0_$__cuda_sm3x_div_rn_noftz_f32_slowpath,@function
        .size           $__internal_0_$__cuda_sm3x_div_rn_noftz_f32_slowpath,(.L_x_84 - $__internal_0_$__cuda_sm3x_div_rn_noftz_f32_slowpath)
$__internal_0_$__cuda_sm3x_div_rn_noftz_f32_slowpath:
[----:B------:R-:W-:Y:S01]  /*0790*/  SHF.R.U32.HI R5, RZ, 0x17, R6 ;  /* 0x00000017ff057819 */ /* 0x000fe20000011606 */
[----:B------:R-:W-:Y:S01]  /*07a0*/  BSSY.RECONVERGENT B1, `(.L_x_9) ;  /* 0x0000063000017945 */ /* 0x000fe20003800200 */
[----:B------:R-:W-:Y:S02]  /*07b0*/  SHF.R.U32.HI R0, RZ, 0x17, R3 ;  /* 0x00000017ff007819 */ /* 0x000fe40000011603 */
[----:B------:R-:W-:Y:S02]  /*07c0*/  LOP3.LUT R5, R5, 0xff, RZ, 0xc0, !PT ;  /* 0x000000ff05057812 */ /* 0x000fe400078ec0ff */
[----:B------:R-:W-:-:S03]  /*07d0*/  LOP3.LUT R10, R0, 0xff, RZ, 0xc0, !PT ;  /* 0x000000ff000a7812 */ /* 0x000fc600078ec0ff */
[----:B------:R-:W-:Y:S02]  /*07e0*/  VIADD R8, R5, 0xffffffff ;  /* 0xffffffff05087836 */ /* 0x000fe40000000000 */
[----:B------:R-:W-:-:S03]  /*07f0*/  VIADD R9, R10, 0xffffffff ;  /* 0xffffffff0a097836 */ /* 0x000fc60000000000 */
[----:B------:R-:W-:-:S04]  /*0800*/  ISETP.GT.U32.AND P0, PT, R8, 0xfd, PT ;  /* 0x000000fd0800780c */ /* 0x000fc80003f04070 */
[----:B------:R-:W-:-:S13]  /*0810*/  ISETP.GT.U32.OR P0, PT, R9, 0xfd, P0 ;  /* 0x000000fd0900780c */ /* 0x000fda0000704470 */
[----:B------:R-:W-:Y:S01]  /*0820*/  @!P0 IMAD.MOV.U32 R7, RZ, RZ, RZ ;  /* 0x000000ffff078224 */ /* 0x000fe200078e00ff */
[----:B------:R-:W-:Y:S06]  /*0830*/  @!P0 BRA `(.L_x_10) ;  /* 0x0000000000608947 */ /* 0x000fec0003800000 */
[----:B------:R-:W-:Y:S01]  /*0840*/  FSETP.GTU.FTZ.AND P0, PT, |R3|, +INF , PT ;  /* 0x7f8000000300780b */ /* 0x000fe20003f1c200 */
[----:B------:R-:W-:Y:S01]  /*0850*/  IMAD.MOV.U32 R0, RZ, RZ, R6 ;  /* 0x000000ffff007224 */ /* 0x000fe200078e0006 */
[----:B------:R-:W-:-:S04]  /*0860*/  FSETP.GTU.FTZ.AND P1, PT, |R6|, +INF , PT ;  /* 0x7f8000000600780b */ /* 0x000fc80003f3c200 */
[----:B------:R-:W-:-:S13]  /*0870*/  PLOP3.LUT P0, PT, P0, P1, PT, 0xf8, 0x8f ;  /* 0x00000000008f781c */ /* 0x000fda0000703f70 */
[----:B------:R-:W-:Y:S05]  /*0880*/  @P0 BRA `(.L_x_11) ;  /* 0x00000004004c0947 */ /* 0x000fea0003800000 */
[----:B------:R-:W-:-:S13]  /*0890*/  LOP3.LUT P0, RZ, R6, 0x7fffffff, R3, 0xc8, !PT ;  /* 0x7fffffff06ff7812 */ /* 0x000fda000780c803 */
[----:B------:R-:W-:Y:S05]  /*08a0*/  @!P0 BRA `(.L_x_12) ;  /* 0x00000004003c8947 */ /* 0x000fea0003800000 */
[C---:B------:R-:W-:Y:S02]  /*08b0*/  FSETP.NEU.FTZ.AND P2, PT, |R3|.reuse, +INF , PT ;  /* 0x7f8000000300780b */ /* 0x040fe40003f5d200 */
[----:B------:R-:W-:Y:S02]  /*08c0*/  FSETP.NEU.FTZ.AND P1, PT, |R0|, +INF , PT ;  /* 0x7f8000000000780b */ /* 0x000fe40003f3d200 */
[----:B------:R-:W-:-:S11]  /*08d0*/  FSETP.NEU.FTZ.AND P0, PT, |R3|, +INF , PT ;  /* 0x7f8000000300780b */ /* 0x000fd60003f1d200 */
[----:B------:R-:W-:Y:S05]  /*08e0*/  @!P1 BRA !P2, `(.L_x_12) ;  /* 0x00000004002c9947 */ /* 0x000fea0005000000 */
[----:B------:R-:W-:-:S04]  /*08f0*/  LOP3.LUT P2, RZ, R3, 0x7fffffff, RZ, 0xc0, !PT ;  /* 0x7fffffff03ff7812 */ /* 0x000fc8000784c0ff */
[----:B------:R-:W-:-:S13]  /*0900*/  PLOP3.LUT P1, PT, P1, P2, PT, 0x2f, 0xf2 ;  /* 0x0000000000f2781c */ /* 0x000fda0000f24577 */
[----:B------:R-:W-:Y:S05]  /*0910*/  @P1 BRA `(.L_x_13) ;  /* 0x0000000400181947 */ /* 0x000fea0003800000 */
[----:B------:R-:W-:-:S04]  /*0920*/  LOP3.LUT P1, RZ, R6, 0x7fffffff, RZ, 0xc0, !PT ;  /* 0x7fffffff06ff7812 */ /* 0x000fc8000782c0ff */
[----:B------:R-:W-:-:S13]  /*0930*/  PLOP3.LUT P0, PT, P0, P1, PT, 0x2f, 0xf2 ;  /* 0x0000000000f2781c */ /* 0x000fda0000702577 */
[----:B------:R-:W-:Y:S05]  /*0940*/  @P0 BRA `(.L_x_14) ;  /* 0x0000000400000947 */ /* 0x000fea0003800000 */
[----:B------:R-:W-:Y:S02]  /*0950*/  ISETP.GE.AND P0, PT, R9, RZ, PT ;  /* 0x000000ff0900720c */ /* 0x000fe40003f06270 */
[----:B------:R-:W-:-:S11]  /*0960*/  ISETP.GE.AND P1, PT, R8, RZ, PT ;  /* 0x000000ff0800720c */ /* 0x000fd60003f26270 */
[----:B------:R-:W-:Y:S02]  /*0970*/  @P0 IMAD.MOV.U32 R7, RZ, RZ, RZ ;  /* 0x000000ffff070224 */ /* 0x000fe400078e00ff */
[----:B------:R-:W-:Y:S01]  /*0980*/  @!P0 FFMA R3, R3, 1.84467440737095516160e+19, RZ ;  /* 0x5f80000003038823 */ /* 0x000fe200000000ff */
[----:B------:R-:W-:Y:S02]  /*0990*/  @!P0 IMAD.MOV.U32 R7, RZ, RZ, -0x40 ;  /* 0xffffffc0ff078424 */ /* 0x000fe400078e00ff */
[----:B------:R-:W-:Y:S02]  /*09a0*/  @!P1 FFMA R6, R0, 1.84467440737095516160e+19, RZ ;  /* 0x5f80000000069823 */ /* 0x000fe400000000ff */
[----:B------:R-:W-:-:S07]  /*09b0*/  @!P1 VIADD R7, R7, 0x40 ;  /* 0x0000004007079836 */ /* 0x000fce0000000000 */
.L_x_10:
[----:B------:R-:W-:Y:S01]  /*09c0*/  LEA R9, R5, 0xc0800000, 0x17 ;  /* 0xc080000005097811 */ /* 0x000fe200078eb8ff */
[----:B------:R-:W-:Y:S04]  /*09d0*/  BSSY.RECONVERGENT B2, `(.L_x_15) ;  /* 0x0000036000027945 */ /* 0x000fe80003800200 */
[----:B------:R-:W-:Y:S02]  /*09e0*/  IMAD.IADD R9, R6, 0x1, -R9 ;  /* 0x0000000106097824 */ /* 0x000fe400078e0a09 */
[----:B------:R-:W-:Y:S02]  /*09f0*/  VIADD R6, R10, 0xffffff81 ;  /* 0xffffff810a067836 */ /* 0x000fe40000000000 */
[----:B------:R-:W0:Y:S01]  /*0a00*/  MUFU.RCP R8, R9 ;  /* 0x0000000900087308 */ /* 0x000e220000001000 */
[----:B------:R-:W-:Y:S01]  /*0a10*/  FADD.FTZ R11, -R9, -RZ ;  /* 0x800000ff090b7221 */ /* 0x000fe20000010100 */
[C---:B------:R-:W-:Y:S01]  /*0a20*/  IMAD R0, R6.reuse, -0x800000, R3 ;  /* 0xff80000006007824 */ /* 0x040fe200078e0203 */
[----:B------:R-:W-:-:S05]  /*0a30*/  IADD3 R6, PT, PT, R6, 0x7f, -R5 ;  /* 0x0000007f06067810 */ /* 0x000fca0007ffe805 */
[----:B------:R-:W-:Y:S02]  /*0a40*/  IMAD.IADD R6, R6, 0x1, R7 ;  /* 0x0000000106067824 */ /* 0x000fe400078e0207 */
[----:B0-----:R-:W-:-:S04]  /*0a50*/  FFMA R13, R8, R11, 1 ;  /* 0x3f800000080d7423 */ /* 0x001fc8000000000b */
[----:B------:R-:W-:-:S04]  /*0a60*/  FFMA R10, R8, R13, R8 ;  /* 0x0000000d080a7223 */ /* 0x000fc80000000008 */
[----:B------:R-:W-:-:S04]  /*0a70*/  FFMA R3, R0, R10, RZ ;  /* 0x0000000a00037223 */ /* 0x000fc800000000ff */
[----:B------:R-:W-:-:S04]  /*0a80*/  FFMA R8, R11, R3, R0 ;  /* 0x000000030b087223 */ /* 0x000fc80000000000 */
[----:B------:R-:W-:-:S04]  /*0a90*/  FFMA R13, R10, R8, R3 ;  /* 0x000000080a0d7223 */ /* 0x000fc80000000003 */
[----:B------:R-:W-:-:S04]  /*0aa0*/  FFMA R8, R11, R13, R0 ;  /* 0x0000000d0b087223 */ /* 0x000fc80000000000 */
[----:B------:R-:W-:-:S05]  /*0ab0*/  FFMA R0, R10, R8, R13 ;  /* 0x000000080a007223 */ /* 0x000fca000000000d */
[----:B------:R-:W-:-:S04]  /*0ac0*/  SHF.R.U32.HI R3, RZ, 0x17, R0 ;  /* 0x00000017ff037819 */ /* 0x000fc80000011600 */
[----:B------:R-:W-:-:S05]  /*0ad0*/  LOP3.LUT R3, R3, 0xff, RZ, 0xc0, !PT ;  /* 0x000000ff03037812 */ /* 0x000fca00078ec0ff */
[----:B------:R-:W-:-:S04]  /*0ae0*/  IMAD.IADD R7, R3, 0x1, R6 ;  /* 0x0000000103077824 */ /* 0x000fc800078e0206 */
[----:B------:R-:W-:-:S05]  /*0af0*/  VIADD R3, R7, 0xffffffff ;  /* 0xffffffff07037836 */ /* 0x000fca0000000000 */
[----:B------:R-:W-:-:S13]  /*0b00*/  ISETP.GE.U32.AND P0, PT, R3, 0xfe, PT ;  /* 0x000000fe0300780c */ /* 0x000fda0003f06070 */
[----:B------:R-:W-:Y:S05]  /*0b10*/  @!P0 BRA `(.L_x_16) ;  /* 0x0000000000808947 */ /* 0x000fea0003800000 */
[----:B------:R-:W-:-:S13]  /*0b20*/  ISETP.GT.AND P0, PT, R7, 0xfe, PT ;  /* 0x000000fe0700780c */ /* 0x000fda0003f04270 */
[----:B------:R-:W-:Y:S05]  /*0b30*/  @P0 BRA `(.L_x_17) ;  /* 0x00000000006c0947 */ /* 0x000fea0003800000 */
[----:B------:R-:W-:-:S13]  /*0b40*/  ISETP.GE.AND P0, PT, R7, 0x1, PT ;  /* 0x000000010700780c */ /* 0x000fda0003f06270 */
[----:B------:R-:W-:Y:S05]  /*0b50*/  @P0 BRA `(.L_x_18) ;  /* 0x0000000000740947 */ /* 0x000fea0003800000 */
[----:B------:R-:W-:Y:S02]  /*0b60*/  ISETP.GE.AND P0, PT, R7, -0x18, PT ;  /* 0xffffffe80700780c */ /* 0x000fe40003f06270 */
[----:B------:R-:W-:-:S11]  /*0b70*/  LOP3.LUT R0, R0, 0x80000000, RZ, 0xc0, !PT ;  /* 0x8000000000007812 */ /* 0x000fd600078ec0ff */
[----:B------:R-:W-:Y:S05]  /*0b80*/  @!P0 BRA `(.L_x_18) ;  /* 0x0000000000688947 */ /* 0x000fea0003800000 */
[CCC-:B------:R-:W-:Y:S01]  /*0b90*/  FFMA.RZ R3, R10.reuse, R8.reuse, R13.reuse ;  /* 0x000000080a037223 */ /* 0x1c0fe2000000c00d */
[CCC-:B------:R-:W-:Y:S01]  /*0ba0*/  FFMA.RM R6, R10.reuse, R8.reuse, R13.reuse ;  /* 0x000000080a067223 */ /* 0x1c0fe2000000400d */
[C---:B------:R-:W-:Y:S02]  /*0bb0*/  ISETP.NE.AND P2, PT, R7.reuse, RZ, PT ;  /* 0x000000ff0700720c */ /* 0x040fe40003f45270 */
[----:B------:R-:W-:Y:S02]  /*0bc0*/  ISETP.NE.AND P1, PT, R7, RZ, PT ;  /* 0x000000ff0700720c */ /* 0x000fe40003f25270 */
[----:B------:R-:W-:Y:S01]  /*0bd0*/  LOP3.LUT R5, R3, 0x7fffff, RZ, 0xc0, !PT ;  /* 0x007fffff03057812 */ /* 0x000fe200078ec0ff */
[----:B------:R-:W-:Y:S01]  /*0be0*/  FFMA.RP R3, R10, R8, R13 ;  /* 0x000000080a037223 */ /* 0x000fe2000000800d */
[----:B------:R-:W-:Y:S02]  /*0bf0*/  VIADD R8, R7, 0x20 ;  /* 0x0000002007087836 */ /* 0x000fe40000000000 */
[----:B------:R-:W-:Y:S01]  /*0c00*/  LOP3.LUT R5, R5, 0x800000, RZ, 0xfc, !PT ;  /* 0x0080000005057812 */ /* 0x000fe200078efcff */
[----:B------:R-:W-:Y:S01]  /*0c10*/  IMAD.MOV R7, RZ, RZ, -R7 ;  /* 0x000000ffff077224 */ /* 0x000fe200078e0a07 */
[----:B------:R-:W-:-:S02]  /*0c20*/  FSETP.NEU.FTZ.AND P0, PT, R3, R6, PT ;  /* 0x000000060300720b */ /* 0x000fc40003f1d000 */
[----:B------:R-:W-:Y:S02]  /*0c30*/  SHF.L.U32 R8, R5, R8, RZ ;  /* 0x0000000805087219 */ /* 0x000fe400000006ff */
[----:B------:R-:W-:Y:S02]  /*0c40*/  SEL R6, R7, RZ, P2 ;  /* 0x000000ff07067207 */ /* 0x000fe40001000000 */
[----:B------:R-:W-:Y:S02]  /*0c50*/  ISETP.NE.AND P1, PT, R8, RZ, P1 ;  /* 0x000000ff0800720c */ /* 0x000fe40000f25270 */
[----:B------:R-:W-:Y:S02]  /*0c60*/  SHF.R.U32.HI R6, RZ, R6, R5 ;  /* 0x00000006ff067219 */ /* 0x000fe40000011605 */
[----:B------:R-:W-:Y:S02]  /*0c70*/  PLOP3.LUT P0, PT, P0, P1, PT, 0xf8, 0x8f ;  /* 0x00000000008f781c */ /* 0x000fe40000703f70 */
[----:B------:R-:W-:-:S02]  /*0c80*/  SHF.R.U32.HI R8, RZ, 0x1, R6 ;  /* 0x00000001ff087819 */ /* 0x000fc40000011606 */
[----:B------:R-:W-:-:S04]  /*0c90*/  SEL R3, RZ, 0x1, !P0 ;  /* 0x00000001ff037807 */ /* 0x000fc80004000000 */
[----:B------:R-:W-:-:S04]  /*0ca0*/  LOP3.LUT R3, R3, 0x1, R8, 0xf8, !PT ;  /* 0x0000000103037812 */ /* 0x000fc800078ef808 */
[----:B------:R-:W-:-:S05]  /*0cb0*/  LOP3.LUT R3, R3, R6, RZ, 0xc0, !PT ;  /* 0x0000000603037212 */ /* 0x000fca00078ec0ff */
[----:B------:R-:W-:-:S05]  /*0cc0*/  IMAD.IADD R3, R8, 0x1, R3 ;  /* 0x0000000108037824 */ /* 0x000fca00078e0203 */
[----:B------:R-:W-:Y:S01]  /*0cd0*/  LOP3.LUT R0, R3, R0, RZ, 0xfc, !PT ;  /* 0x0000000003007212 */ /* 0x000fe200078efcff */
[----:B------:R-:W-:Y:S06]  /*0ce0*/  BRA `(.L_x_18) ;  /* 0x0000000000107947 */ /* 0x000fec0003800000 */
.L_x_17:
[----:B------:R-:W-:-:S04]  /*0cf0*/  LOP3.LUT R0, R0, 0x80000000, RZ, 0xc0, !PT ;  /* 0x8000000000007812 */ /* 0x000fc800078ec0ff */
[----:B------:R-:W-:Y:S01]  /*0d00*/  LOP3.LUT R0, R0, 0x7f800000, RZ, 0xfc, !PT ;  /* 0x7f80000000007812 */ /* 0x000fe200078efcff */
[----:B------:R-:W-:Y:S06]  /*0d10*/  BRA `(.L_x_18) ;  /* 0x0000000000047947 */ /* 0x000fec0003800000 */
.L_x_16:
[----:B------:R-:W-:-:S07]  /*0d20*/  IMAD R0, R6, 0x800000, R0 ;  /* 0x0080000006007824 */ /* 0x000fce00078e0200 */
.L_x_18:
[----:B------:R-:W-:Y:S05]  /*0d30*/  BSYNC.RECONVERGENT B2 ;  /* 0x0000000000027941 */ /* 0x000fea0003800200 */
.L_x_15:
[----:B------:R-:W-:Y:S05]  /*0d40*/  BRA `(.L_x_19) ;  /* 0x0000000000207947 */ /* 0x000fea0003800000 */
.L_x_14:
[----:B------:R-:W-:-:S04]  /*0d50*/  LOP3.LUT R0, R6, 0x80000000, R3, 0x48, !PT ;  /* 0x8000000006007812 */ /* 0x000fc800078e4803 */
[----:B------:R-:W-:Y:S01]  /*0d60*/  LOP3.LUT R0, R0, 0x7f800000, RZ, 0xfc, !PT ;  /* 0x7f80000000007812 */ /* 0x000fe200078efcff */
[----:B------:R-:W-:Y:S06]  /*0d70*/  BRA `(.L_x_19) ;  /* 0x0000000000147947 */ /* 0x000fec0003800000 */
.L_x_13:
[----:B------:R-:W-:Y:S01]  /*0d80*/  LOP3.LUT R0, R6, 0x80000000, R3, 0x48, !PT ;  /* 0x8000000006007812 */ /* 0x000fe200078e4803 */
[----:B------:R-:W-:Y:S06]  /*0d90*/  BRA `(.L_x_19) ;  /* 0x00000000000c7947 */ /* 0x000fec0003800000 */
.L_x_12:
[----:B------:R-:W0:Y:S01]  /*0da0*/  MUFU.RSQ R0, -QNAN ;  /* 0xffc0000000007908 */ /* 0x000e220000001400 */
[----:B------:R-:W-:Y:S05]  /*0db0*/  BRA `(.L_x_19) ;  /* 0x0000000000047947 */ /* 0x000fea0003800000 */
.L_x_11:
[----:B------:R-:W-:-:S07]  /*0dc0*/  FADD.FTZ R0, R3, R0 ;  /* 0x0000000003007221 */ /* 0x000fce0000010000 */
.L_x_19:
[----:B------:R-:W-:Y:S05]  /*0dd0*/  BSYNC.RECONVERGENT B1 ;  /* 0x0000000000017941 */ /* 0x000fea0003800200 */
.L_x_9:
[----:B------:R-:W-:-:S04]  /*0de0*/  IMAD.MOV.U32 R5, RZ, RZ, 0x0 ;  /* 0x00000000ff057424 */ /* 0x000fc800078e00ff */
[----:B0-----:R-:W-:Y:S05]  /*0df0*/  RET.REL.NODEC R4 `(_Z12compute20482PKiPfii) ;  /* 0xfffffff004807950 */ /* 0x001fea0003c3ffff */
.L_x_20:
[----:B------:R-:W-:-:S00]  /*0e00*/  BRA `(.L_x_20) ;  /* 0xfffffffc00fc7947 */ /* 0x000fc0000383ffff */
[----:B------:R-:W-:-:S00]  /*0e10*/  NOP ;  /* 0x0000000000007918 */ /* 0x000fc00000000000 */
        /* <DEDUP_REMOVED lines=14> */
.L_x_84:


//--------------------- .text._Z11compute2048PKiPfii --------------------------
	.section	.text._Z11compute2048PKiPfii,"ax",@progbits
	.align	128
        .global         _Z11compute2048PKiPfii
        .type           _Z11compute2048PKiPfii,@function
        .size           _Z11compute2048PKiPfii,(.L_x_85 - _Z11compute2048PKiPfii)
        .other          _Z11compute2048PKiPfii,@"STO_CUDA_ENTRY STV_DEFAULT"
_Z11compute2048PKiPfii:
.text._Z11compute2048PKiPfii:
        /* <DEDUP_REMOVED lines=10> */
[----:B------:R-:W-:Y:S01]  /*00a0*/  UISETP.GE.U32.AND UP1, UPT, UR7, 0x10, UPT ;  /* 0x000000100700788c */ /* 0x000fe2000bf26070 */
[----:B------:R-:W-:Y:S01]  /*00b0*/  IMAD.MOV.U32 R3, RZ, RZ, RZ ;  /* 0x000000ffff037224 */ /* 0x000fe200078e00ff */
[----:B------:R-:W-:Y:S01]  /*00c0*/  ULOP3.LUT UR5, UR7, 0xf, URZ, 0xc0, !UPT ;  /* 0x0000000f07057892 */ /* 0x000fe2000f8ec0ff */
[----:B------:R-:W-:-:S03]  /*00d0*/  UMOV UR4, URZ ;  /* 0x000000ff00047c82 */ /* 0x000fc60008000000 */
[----:B------:R-:W-:-:S03]  /*00e0*/  UISETP.NE.AND UP0, UPT, UR5, URZ, UPT ;  /* 0x000000ff0500728c */ /* 0x000fc6000bf05270 */
[----:B------:R-:W-:Y:S08]  /*00f0*/  BRA.U !UP1, `(.L_x_22) ;  /* 0x0000000109c87547 */ /* 0x000ff0000b800000 */
[----:B------:R-:W-:Y:S01]  /*0100*/  ULOP3.LUT UR4, UR7, 0x7ffffff0, URZ, 0xc0, !UPT ;  /* 0x7ffffff007047892 */ /* 0x000fe2000f8ec0ff */
[----:B------:R-:W-:Y:S01]  /*0110*/  IMAD.MOV.U32 R3, RZ, RZ, RZ ;  /* 0x000000ffff037224 */ /* 0x000fe200078e00ff */
[----:B------:R-:W-:Y:S02]  /*0120*/  MOV R0, R2 ;  /* 0x0000000200007202 */ /* 0x000fe40000000f00 */
[----:B------:R-:W-:-:S12]  /*0130*/  UIADD3 UR6, UPT, UPT, -UR4, URZ, URZ ;  /* 0x000000ff04067290 */ /* 0x000fd8000fffe1ff */
.L_x_23:
[----:B------:R-:W0:Y:S08]  /*0140*/  LDC.64 R18, c[0x0][0x380] ;  /* 0x0000e000ff127b82 */ /* 0x000e300000000a00 */
[----:B------:R-:W1:Y:S01]  /*0150*/  LDC R27, c[0x0][0x394] ;  /* 0x0000e500ff1b7b82 */ /* 0x000e620000000800 */
[----:B0-----:R-:W-:-:S05]  /*0160*/  IMAD.WIDE R18, R0, 0x4, R18 ;  /* 0x0000000400127825 */ /* 0x001fca00078e0212 */
[----:B------:R0:W2:Y:S01]  /*0170*/  LDG.E R26, desc[UR8][R18.64] ;  /* 0x00000008121a7981 */ /* 0x0000a2000c1e1900 */
[----:B-1----:R-:W-:-:S04]  /*0180*/  IMAD.WIDE R20, R27, 0x4, R18 ;  /* 0x000000041b147825 */ /* 0x002fc800078e0212 */
[C---:B------:R-:W-:Y:S02]  /*0190*/  IMAD.WIDE R22, R27.reuse, 0x4, R20 ;  /* 0x000000041b167825 */ /* 0x040fe400078e0214 */
[----:B------:R-:W2:Y:S02]  /*01a0*/  LDG.E R20, desc[UR8][R20.64] ;  /* 0x0000000814147981 */ /* 0x000ea4000c1e1900 */
[C---:B------:R-:W-:Y:S02]  /*01b0*/  IMAD.WIDE R4, R27.reuse, 0x4, R22 ;  /* 0x000000041b047825 */ /* 0x040fe400078e0216 */
[----:B------:R-:W3:Y:S02]  /*01c0*/  LDG.E R22, desc[UR8][R22.64] ;  /* 0x0000000816167981 */ /* 0x000ee4000c1e1900 */
[C---:B------:R-:W-:Y:S02]  /*01d0*/  IMAD.WIDE R6, R27.reuse, 0x4, R4 ;  /* 0x000000041b067825 */ /* 0x040fe400078e0204 */
[----:B------:R1:W3:Y:S02]  /*01e0*/  LDG.E R21, desc[UR8][R4.64] ;  /* 0x0000000804157981 */ /* 0x0002e4000c1e1900 */
[----:B------:R-:W-:-:S02]  /*01f0*/  IMAD.WIDE R8, R27, 0x4, R6 ;  /* 0x000000041b087825 */ /* 0x000fc400078e0206 */
[----:B------:R-:W4:Y:S02]  /*0200*/  LDG.E R6, desc[UR8][R6.64] ;  /* 0x0000000806067981 */ /* 0x000f24000c1e1900 */
[----:B------:R-:W-:-:S04]  /*0210*/  IMAD.WIDE R10, R27, 0x4, R8 ;  /* 0x000000041b0a7825 */ /* 0x000fc800078e0208 */
[C---:B------:R-:W-:Y:S01]  /*0220*/  IMAD.WIDE R12, R27.reuse, 0x4, R10 ;  /* 0x000000041b0c7825 */ /* 0x040fe200078e020a */
[----:B------:R5:W4:Y:S04]  /*0230*/  LDG.E R7, desc[UR8][R8.64] ;  /* 0x0000000808077981 */ /* 0x000b28000c1e1900 */
[----:B------:R-:W4:Y:S01]  /*0240*/  LDG.E R10, desc[UR8][R10.64] ;  /* 0x000000080a0a7981 */ /* 0x000f22000c1e1900 */
[----:B------:R-:W-:-:S03]  /*0250*/  IMAD.WIDE R14, R27, 0x4, R12 ;  /* 0x000000041b0e7825 */ /* 0x000fc600078e020c */
[----:B------:R-:W4:Y:S01]  /*0260*/  LDG.E R13, desc[UR8][R12.64] ;  /* 0x000000080c0d7981 */ /* 0x000f22000c1e1900 */
[----:B------:R-:W-:-:S03]  /*0270*/  IMAD.WIDE R16, R27, 0x4, R14 ;  /* 0x000000041b107825 */ /* 0x000fc600078e020e */
[----:B------:R-:W4:Y:S01]  /*0280*/  LDG.E R14, desc[UR8][R14.64] ;  /* 0x000000080e0e7981 */ /* 0x000f22000c1e1900 */
[----:B0-----:R-:W-:-:S03]  /*0290*/  IMAD.WIDE R18, R27, 0x4, R16 ;  /* 0x000000041b127825 */ /* 0x001fc600078e0210 */
[----:B------:R-:W4:Y:S01]  /*02a0*/  LDG.E R17, desc[UR8][R16.64] ;  /* 0x0000000810117981 */ /* 0x000f22000c1e1900 */
[----:B------:R-:W-:-:S03]  /*02b0*/  IMAD.WIDE R24, R27, 0x4, R18 ;  /* 0x000000041b187825 */ /* 0x000fc600078e0212 */
[----:B------:R-:W4:Y:S01]  /*02c0*/  LDG.E R18, desc[UR8][R18.64] ;  /* 0x0000000812127981 */ /* 0x000f22000c1e1900 */
[----:B------:R-:W-:-:S03]  /*02d0*/  IMAD.WIDE R28, R27, 0x4, R24 ;  /* 0x000000041b1c7825 */ /* 0x000fc600078e0218 */
[----:B------:R-:W4:Y:S01]  /*02e0*/  LDG.E R25, desc[UR8][R24.64] ;  /* 0x0000000818197981 */ /* 0x000f22000c1e1900 */
[----:B-1----:R-:W-:-:S03]  /*02f0*/  IMAD.WIDE R4, R27, 0x4, R28 ;  /* 0x000000041b047825 */ /* 0x002fc600078e021c */
[----:B------:R-:W4:Y:S01]  /*0300*/  LDG.E R28, desc[UR8][R28.64] ;  /* 0x000000081c1c7981 */ /* 0x000f22000c1e1900 */
[----:B-----5:R-:W-:-:S03]  /*0310*/  IMAD.WIDE R8, R27, 0x4, R4 ;  /* 0x000000041b087825 */ /* 0x020fc600078e0204 */
[----:B------:R0:W5:Y:S02]  /*0320*/  LDG.E R23, desc[UR8][R4.64] ;  /* 0x0000000804177981 */ /* 0x000164000c1e1900 */
[----:B0-----:R-:W-:Y:S02]  /*0330*/  IMAD.WIDE R4, R27, 0x4, R8 ;  /* 0x000000041b047825 */ /* 0x001fe400078e0208 */
[----:B------:R-:W5:Y:S04]  /*0340*/  LDG.E R9, desc[UR8][R8.64] ;  /* 0x0000000808097981 */ /* 0x000f68000c1e1900 */
[----:B------:R-:W5:Y:S01]  /*0350*/  LDG.E R11, desc[UR8][R4.64] ;  /* 0x00000008040b7981 */ /* 0x000f62000c1e1900 */
[----:B------:R-:W-:-:S04]  /*0360*/  UIADD3 UR6, UPT, UPT, UR6, 0x10, URZ ;  /* 0x0000001006067890 */ /* 0x000fc8000fffe0ff */
[----:B------:R-:W-:Y:S01]  /*0370*/  UISETP.NE.AND UP1, UPT, UR6, URZ, UPT ;  /* 0x000000ff0600728c */ /* 0x000fe2000bf25270 */
[----:B------:R-:W-:Y:S01]  /*0380*/  IMAD R0, R27, 0x10, R0 ;  /* 0x000000101b007824 */ /* 0x000fe200078e0200 */
[----:B--2---:R-:W-:-:S04]  /*0390*/  IADD3 R20, PT, PT, R20, R26, R3 ;  /* 0x0000001a14147210 */ /* 0x004fc80007ffe003 */
[----:B---3--:R-:W-:-:S04]  /*03a0*/  IADD3 R20, PT, PT, R21, R22, R20 ;  /* 0x0000001615147210 */ /* 0x008fc80007ffe014 */
[----:B----4-:R-:W-:-:S04]  /*03b0*/  IADD3 R6, PT, PT, R7, R6, R20 ;  /* 0x0000000607067210 */ /* 0x010fc80007ffe014 */
[----:B------:R-:W-:-:S04]  /*03c0*/  IADD3 R6, PT, PT, R13, R10, R6 ;  /* 0x0000000a0d067210 */ /* 0x000fc80007ffe006 */
[----:B------:R-:W-:-:S04]  /*03d0*/  IADD3 R6, PT, PT, R17, R14, R6 ;  /* 0x0000000e11067210 */ /* 0x000fc80007ffe006 */
[----:B------:R-:W-:-:S04]  /*03e0*/  IADD3 R6, PT, PT, R25, R18, R6 ;  /* 0x0000001219067210 */ /* 0x000fc80007ffe006 */
[----:B-----5:R-:W-:-:S04]  /*03f0*/  IADD3 R6, PT, PT, R23, R28, R6 ;  /* 0x0000001c17067210 */ /* 0x020fc80007ffe006 */
[----:B------:R-:W-:Y:S01]  /*0400*/  IADD3 R3, PT, PT, R11, R9, R6 ;  /* 0x000000090b037210 */ /* 0x000fe20007ffe006 */
[----:B------:R-:W-:Y:S06]  /*0410*/  BRA.U UP1, `(.L_x_23) ;  /* 0xfffffffd01487547 */ /* 0x000fec000b83ffff */
.L_x_22:
[----:B------:R-:W-:Y:S05]  /*0420*/  BRA.U !UP0, `(.L_x_24) ;  /* 0x0000000108ec7547 */ /* 0x000fea000b800000 */
[----:B------:R-:W-:Y:S02]  /*0430*/  UISETP.GE.U32.AND UP0, UPT, UR5, 0x8, UPT ;  /* 0x000000080500788c */ /* 0x000fe4000bf06070 */
[----:B------:R-:W-:-:S04]  /*0440*/  ULOP3.LUT UR6, UR7, 0x7, URZ, 0xc0, !UPT ;  /* 0x0000000707067892 */ /* 0x000fc8000f8ec0ff */
[----:B------:R-:W-:-:S03]  /*0450*/  UISETP.NE.AND UP1, UPT, UR6, URZ, UPT ;  /* 0x000000ff0600728c */ /* 0x000fc6000bf25270 */
[----:B------:R-:W-:Y:S08]  /*0460*/  BRA.U !UP0, `(.L_x_25) ;  /* 0x0000000108607547 */ /* 0x000ff0000b800000 */
[----:B------:R-:W0:Y:S08]  /*0470*/  LDC R19, c[0x0][0x394] ;  /* 0x0000e500ff137b82 */ /* 0x000e300000000800 */
[----:B------:R-:W1:Y:S01]  /*0480*/  LDC.64 R8, c[0x0][0x380] ;  /* 0x0000e000ff087b82 */ /* 0x000e620000000a00 */
[----:B0-----:R-:W-:-:S04]  /*0490*/  IMAD R5, R19, UR4, R2 ;  /* 0x0000000413057c24 */ /* 0x001fc8000f8e0202 */
[----:B-1----:R-:W-:-:S04]  /*04a0*/  IMAD.WIDE R8, R5, 0x4, R8 ;  /* 0x0000000405087825 */ /* 0x002fc800078e0208 */
[C---:B------:R-:W-:Y:S02]  /*04b0*/  IMAD.WIDE R10, R19.reuse, 0x4, R8 ;  /* 0x00000004130a7825 */ /* 0x040fe400078e0208 */
[----:B------:R-:W2:Y:S02]  /*04c0*/  LDG.E R8, desc[UR8][R8.64] ;  /* 0x0000000808087981 */ /* 0x000ea4000c1e1900 */
[C---:B------:R-:W-:Y:S02]  /*04d0*/  IMAD.WIDE R12, R19.reuse, 0x4, R10 ;  /* 0x00000004130c7825 */ /* 0x040fe400078e020a */
[----:B------:R-:W2:Y:S02]  /*04e0*/  LDG.E R10, desc[UR8][R10.64] ;  /* 0x000000080a0a7981 */ /* 0x000ea4000c1e1900 */
[C---:B------:R-:W-:Y:S02]  /*04f0*/  IMAD.WIDE R14, R19.reuse, 0x4, R12 ;  /* 0x00000004130e7825 */ /* 0x040fe400078e020c */
[----:B------:R-:W3:Y:S02]  /*0500*/  LDG.E R12, desc[UR8][R12.64] ;  /* 0x000000080c0c7981 */ /* 0x000ee4000c1e1900 */
[----:B------:R-:W-:-:S02]  /*0510*/  IMAD.WIDE R16, R19, 0x4, R14 ;  /* 0x0000000413107825 */ /* 0x000fc400078e020e */
[----:B------:R-:W3:Y:S02]  /*0520*/  LDG.E R14, desc[UR8][R14.64] ;  /* 0x000000080e0e7981 */ /* 0x000ee4000c1e1900 */
[C---:B------:R-:W-:Y:S02]  /*0530*/  IMAD.WIDE R4, R19.reuse, 0x4, R16 ;  /* 0x0000000413047825 */ /* 0x040fe400078e0210 */
[----:B------:R-:W4:Y:S02]  /*0540*/  LDG.E R16, desc[UR8][R16.64] ;  /* 0x0000000810107981 */ /* 0x000f24000c1e1900 */
[C---:B------:R-:W-:Y:S02]  /*0550*/  IMAD.WIDE R6, R19.reuse, 0x4, R4 ;  /* 0x0000000413067825 */ /* 0x040fe400078e0204 */
[----:B------:R-:W4:Y:S02]  /*0560*/  LDG.E R4, desc[UR8][R4.64] ;  /* 0x0000000804047981 */ /* 0x000f24000c1e1900 */
[----:B------:R-:W-:-:S02]  /*0570*/  IMAD.WIDE R18, R19, 0x4, R6 ;  /* 0x0000000413127825 */ /* 0x000fc400078e0206 */
[----:B------:R-:W5:Y:S04]  /*0580*/  LDG.E R6, desc[UR8][R6.64] ;  /* 0x0000000806067981 */ /* 0x000f68000c1e1900 */
[----:B------:R-:W5:Y:S01]  /*0590*/  LDG.E R18, desc[UR8][R18.64] ;  /* 0x0000000812127981 */ /* 0x000f62000c1e1900 */
[----:B------:R-:W-:Y:S01]  /*05a0*/  UIADD3 UR4, UPT, UPT, UR4, 0x8, URZ ;  /* 0x0000000804047890 */ /* 0x000fe2000fffe0ff */
[----:B--2---:R-:W-:-:S04]  /*05b0*/  IADD3 R3, PT, PT, R10, R8, R3 ;  /* 0x000000080a037210 */ /* 0x004fc80007ffe003 */
[----:B---3--:R-:W-:-:S04]  /*05c0*/  IADD3 R3, PT, PT, R14, R12, R3 ;  /* 0x0000000c0e037210 */ /* 0x008fc80007ffe003 */
[----:B----4-:R-:W-:-:S04]  /*05d0*/  IADD3 R3, PT, PT, R4, R16, R3 ;  /* 0x0000001004037210 */ /* 0x010fc80007ffe003 */
[----:B-----5:R-:W-:-:S07]  /*05e0*/  IADD3 R3, PT, PT, R18, R6, R3 ;  /* 0x0000000612037210 */ /* 0x020fce0007ffe003 */
.L_x_25:
        /* <DEDUP_REMOVED lines=13> */
[----:B------:R-:W-:Y:S02]  /*06c0*/  IMAD.WIDE R10, R11, 0x4, R8 ;  /* 0x000000040b0a7825 */ /* 0x000fe400078e0208 */
[----:B------:R-:W3:Y:S04]  /*06d0*/  LDG.E R8, desc[UR8][R8.64] ;  /* 0x0000000808087981 */ /* 0x000ee8000c1e1900 */
[----:B------:R-:W3:Y:S01]  /*06e0*/  LDG.E R10, desc[UR8][R10.64] ;  /* 0x000000080a0a7981 */ /* 0x000ee2000c1e1900 */
[----:B------:R-:W-:Y:S01]  /*06f0*/  UIADD3 UR4, UPT, UPT, UR4, 0x4, URZ ;  /* 0x0000000404047890 */ /* 0x000fe2000fffe0ff */
[----:B--2---:R-:W-:-:S04]  /*0700*/  IADD3 R3, PT, PT, R6, R4, R3 ;  /* 0x0000000406037210 */ /* 0x004fc80007ffe003 */
[----:B---3--:R-:W-:-:S07]  /*0710*/  IADD3 R3, PT, PT, R10, R8, R3 ;  /* 0x000000080a037210 */ /* 0x008fce0007ffe003 */
.L_x_26:
[----:B------:R-:W-:Y:S05]  /*0720*/  BRA.U !UP1, `(.L_x_24) ;  /* 0x00000001092c7547 */ /* 0x000fea000b800000 */
[----:B------:R-:W0:Y:S01]  /*0730*/  LDC R0, c[0x0][0x394] ;  /* 0x0000e500ff007b82 */ /* 0x000e220000000800 */
[----:B------:R-:W-:-:S07]  /*0740*/  UIADD3 UR5, UPT, UPT, -UR5, URZ, URZ ;  /* 0x000000ff05057290 */ /* 0x000fce000fffe1ff */
[----:B------:R-:W1:Y:S01]  /*0750*/  LDC.64 R6, c[0x0][0x380] ;  /* 0x0000e000ff067b82 */ /* 0x000e620000000a00 */
[----:B0-----:R-:W-:-:S07]  /*0760*/  IMAD R9, R0, UR4, R2 ;  /* 0x0000000400097c24 */ /* 0x001fce000f8e0202 */
.L_x_27:
[----:B-1----:R-:W-:-:S06]  /*0770*/  IMAD.WIDE R4, R9, 0x4, R6 ;  /* 0x0000000409047825 */ /* 0x002fcc00078e0206 */
[----:B------:R-:W2:Y:S01]  /*0780*/  LDG.E R4, desc[UR8][R4.64] ;  /* 0x0000000804047981 */ /* 0x000ea2000c1e1900 */
[----:B------:R-:W-:Y:S01]  /*0790*/  UIADD3 UR5, UPT, UPT, UR5, 0x1, URZ ;  /* 0x0000000105057890 */ /* 0x000fe2000fffe0ff */
[----:B------:R-:W-:-:S03]  /*07a0*/  IMAD.IADD R9, R9, 0x1, R0 ;  /* 0x0000000109097824 */ /* 0x000fc600078e0200 */
[----:B------:R-:W-:Y:S01]  /*07b0*/  UISETP.NE.AND UP0, UPT, UR5, URZ, UPT ;  /* 0x000000ff0500728c */ /* 0x000fe2000bf05270 */
[----:B--2---:R-:W-:-:S08]  /*07c0*/  IADD3 R3, PT, PT, R4, R3, RZ ;  /* 0x0000000304037210 */ /* 0x004fd00007ffe0ff */
[----:B------:R-:W-:Y:S05]  /*07d0*/  BRA.U UP0, `(.L_x_27) ;  /* 0xfffffffd00e47547 */ /* 0x000fea000b83ffff */
.L_x_24:
[----:B------:R-:W-:-:S07]  /*07e0*/  I2FP.F32.S32 R3, R3 ;  /* 0x0000000300037245 */ /* 0x000fce0000201400 */
.L_x_21:
        /* <DEDUP_REMOVED lines=11> */
[----:B------:R-:W-:Y:S05]  /*08a0*/  CALL.REL.NOINC `($__internal_1_$__cuda_sm3x_div_rn_noftz_f32_slowpath) ;  /* 0x0000000000187944 */ /* 0x000fea0003c00000 */
[----:B------:R-:W-:-:S07]  /*08b0*/  IMAD.MOV.U32 R7, RZ, RZ, R0 ;  /* 0x000000ffff077224 */ /* 0x000fce00078e0000 */
.L_x_29:
[----:B------:R-:W-:Y:S05]  /*08c0*/  BSYNC.RECONVERGENT B0 ;  /* 0x0000000000007941 */ /* 0x000fea0003800200 */
.L_x_28:
[----:B------:R-:W0:Y:S02]  /*08d0*/  LDC.64 R4, c[0x0][0x388] ;  /* 0x0000e200ff047b82 */ /* 0x000e240000000a00 */
[----:B0-----:R-:W-:-:S05]  /*08e0*/  IMAD.WIDE R2, R2, 0x4, R4 ;  /* 0x0000000402027825 */ /* 0x001fca00078e0204 */
[----:B------:R-:W-:Y:S01]  /*08f0*/  STG.E desc[UR8][R2.64], R7 ;  /* 0x0000000702007986 */ /* 0x000fe2000c101908 */
[----:B------:R-:W-:Y:S05]  /*0900*/  EXIT ;  /* 0x000000000000794d */ /* 0x000fea0003800000 */
        .weak           $__internal_1_$__cuda_sm3x_div_rn_noftz_f32_slowpath
        .type           $__internal_1_$__cuda_sm3x_div_rn_noftz_f32_slowpath,@function
        .size           $__internal_1_$__cuda_sm3x_div_rn_noftz_f32_slowpath,(.L_x_85 - $__internal_1_$__cuda_sm3x_div_rn_noftz_f32_slowpath)
$__internal_1_$__cuda_sm3x_div_rn_noftz_f32_slowpath:
[----:B------:R-:W-:Y:S01]  /*0910*/  SHF.R.U32.HI R5, RZ, 0x17, R6 ;  /* 0x00000017ff057819 */ /* 0x000fe20000011606 */
[----:B------:R-:W-:Y:S01]  /*0920*/  BSSY.RECONVERGENT B1, `(.L_x_30) ;  /* 0x0000063000017945 */ /* 0x000fe20003800200 */
[----:B------:R-:W-:Y:S02]  /*0930*/  SHF.R.U32.HI R0, RZ, 0x17, R3 ;  /* 0x00000017ff007819 */ /* 0x000fe40000011603 */
[----:B------:R-:W-:Y:S02]  /*0940*/  LOP3.LUT R5, R5, 0xff, RZ, 0xc0, !PT ;  /* 0x000000ff05057812 */ /* 0x000fe400078ec0ff */
[----:B------:R-:W-:-:S03]  /*0950*/  LOP3.LUT R10, R0, 0xff, RZ, 0xc0, !PT ;  /* 0x000000ff000a7812 */ /* 0x000fc600078ec0ff */
[----:B------:R-:W-:Y:S01]  /*0960*/  VIADD R8, R5, 0xffffffff ;  /* 0xffffffff05087836 */ /* 0x000fe20000000000 */
[----:B------:R-:W-:-:S04]  /*0970*/  IADD3 R9, PT, PT, R10, -0x1, RZ ;  /* 0xffffffff0a097810 */ /* 0x000fc80007ffe0ff */
        /* <DEDUP_REMOVED lines=23> */
[----:B------:R-:W-:Y:S01]  /*0af0*/  @P0 MOV R7, RZ ;  /* 0x000000ff00070202 */ /* 0x000fe20000000f00 */
[----:B------:R-:W-:Y:S02]  /*0b00*/  @!P0 IMAD.MOV.U32 R7, RZ, RZ, -0x40 ;  /* 0xffffffc0ff078424 */ /* 0x000fe400078e00ff */
[----:B------:R-:W-:Y:S01]  /*0b10*/  @!P0 FFMA R3, R3, 1.84467440737095516160e+19, RZ ;  /* 0x5f80000003038823 */ /* 0x000fe200000000ff */
[----:B------:R-:W-:Y:S01]  /*0b20*/  @!P1 FFMA R6, R0, 1.84467440737095516160e+19, RZ ;  /* 0x5f80000000069823 */ /* 0x000fe200000000ff */
[----:B------:R-:W-:-:S07]  /*0b30*/  @!P1 VIADD R7, R7, 0x40 ;  /* 0x0000004007079836 */ /* 0x000fce0000000000 */
.L_x_31:
[----:B------:R-:W-:Y:S01]  /*0b40*/  LEA R9, R5, 0xc0800000, 0x17 ;  /* 0xc080000005097811 */ /* 0x000fe200078eb8ff */
[----:B------:R-:W-:Y:S03]  /*0b50*/  BSSY.RECONVERGENT B2, `(.L_x_36) ;  /* 0x0000036000027945 */ /* 0x000fe60003800200 */
[----:B------:R-:W-:Y:S01]  /*0b60*/  IADD3 R9, PT, PT, -R9, R6, RZ ;  /* 0x0000000609097210 */ /* 0x000fe20007ffe1ff */
[----:B------:R-:W-:-:S03]  /*0b70*/  VIADD R6, R10, 0xffffff81 ;  /* 0xffffff810a067836 */ /* 0x000fc60000000000 */
        /* <DEDUP_REMOVED lines=13> */
[----:B------:R-:W-:-:S04]  /*0c50*/  LOP3.LUT R3, R3, 0xff, RZ, 0xc0, !PT ;  /* 0x000000ff03037812 */ /* 0x000fc800078ec0ff */
[----:B------:R-:W-:-:S05]  /*0c60*/  IADD3 R7, PT, PT, R3, R6, RZ ;  /* 0x0000000603077210 */ /* 0x000fca0007ffe0ff */
        /* <DEDUP_REMOVED lines=16> */
[C---:B------:R-:W-:Y:S01]  /*0d70*/  VIADD R8, R7.reuse, 0x20 ;  /* 0x0000002007087836 */ /* 0x040fe20000000000 */
[----:B------:R-:W-:Y:S02]  /*0d80*/  IADD3 R7, PT, PT, -R7, RZ, RZ ;  /* 0x000000ff07077210 */ /* 0x000fe40007ffe1ff */
[----:B------:R-:W-:-:S02]  /*0d90*/  LOP3.LUT R5, R5, 0x800000, RZ, 0xfc, !PT ;  /* 0x0080000005057812 */ /* 0x000fc400078efcff */
[----:B------:R-:W-:Y:S02]  /*0da0*/  FSETP.NEU.FTZ.AND P0, PT, R3, R6, PT ;  /* 0x000000060300720b */ /* 0x000fe40003f1d000 */
[----:B------:R-:W-:Y:S02]  /*0db0*/  SHF.L.U32 R8, R5, R8, RZ ;  /* 0x0000000805087219 */ /* 0x000fe400000006ff */
[----:B------:R-:W-:Y:S02]  /*0dc0*/  SEL R6, R7, RZ, P2 ;  /* 0x000000ff07067207 */ /* 0x000fe40001000000 */
[----:B------:R-:W-:Y:S02]  /*0dd0*/  ISETP.NE.AND P1, PT, R8, RZ, P1 ;  /* 0x000000ff0800720c */ /* 0x000fe40000f25270 */
[----:B------:R-:W-:Y:S02]  /*0de0*/  SHF.R.U32.HI R6, RZ, R6, R5 ;  /* 0x00000006ff067219 */ /* 0x000fe40000011605 */
[----:B------:R-:W-:-:S02]  /*0df0*/  PLOP3.LUT P0, PT, P0, P1, PT, 0xf8, 0x8f ;  /* 0x00000000008f781c */ /* 0x000fc40000703f70 */
[----:B------:R-:W-:Y:S02]  /*0e00*/  SHF.R.U32.HI R8, RZ, 0x1, R6 ;  /* 0x00000001ff087819 */ /* 0x000fe40000011606 */
[----:B------:R-:W-:-:S04]  /*0e10*/  SEL R3, RZ, 0x1, !P0 ;  /* 0x00000001ff037807 */ /* 0x000fc80004000000 */
[----:B------:R-:W-:-:S04]  /*0e20*/  LOP3.LUT R3, R3, 0x1, R8, 0xf8, !PT ;  /* 0x0000000103037812 */ /* 0x000fc800078ef808 */
[----:B------:R-:W-:-:S05]  /*0e30*/  LOP3.LUT R3, R3, R6, RZ, 0xc0, !PT ;  /* 0x0000000603037212 */ /* 0x000fca00078ec0ff */
[----:B------:R-:W-:-:S05]  /*0e40*/  IMAD.IADD R3, R8, 0x1, R3 ;  /* 0x0000000108037824 */ /* 0x000fca00078e0203 */
[----:B------:R-:W-:Y:S01]  /*0e50*/  LOP3.LUT R0, R3, R0, RZ, 0xfc, !PT ;  /* 0x0000000003007212 */ /* 0x000fe200078efcff */
[----:B------:R-:W-:Y:S06]  /*0e60*/  BRA `(.L_x_39) ;  /* 0x0000000000107947 */ /* 0x000fec0003800000 */
.L_x_38:
[----:B------:R-:W-:-:S04]  /*0e70*/  LOP3.LUT R0, R0, 0x80000000, RZ, 0xc0, !PT ;  /* 0x8000000000007812 */ /* 0x000fc800078ec0ff */
[----:B------:R-:W-:Y:S01]  /*0e80*/  LOP3.LUT R0, R0, 0x7f800000, RZ, 0xfc, !PT ;  /* 0x7f80000000007812 */ /* 0x000fe200078efcff */
[----:B------:R-:W-:Y:S06]  /*0e90*/  BRA `(.L_x_39) ;  /* 0x0000000000047947 */ /* 0x000fec0003800000 */
.L_x_37:
[----:B------:R-:W-:-:S07]  /*0ea0*/  IMAD R0, R6, 0x800000, R0 ;  /* 0x0080000006007824 */ /* 0x000fce00078e0200 */
.L_x_39:
[----:B------:R-:W-:Y:S05]  /*0eb0*/  BSYNC.RECONVERGENT B2 ;  /* 0x0000000000027941 */ /* 0x000fea0003800200 */
.L_x_36:
[----:B------:R-:W-:Y:S05]  /*0ec0*/  BRA `(.L_x_40) ;  /* 0x0000000000207947 */ /* 0x000fea0003800000 */
.L_x_35:
[----:B------:R-:W-:-:S04]  /*0ed0*/  LOP3.LUT R0, R6, 0x80000000, R3, 0x48, !PT ;  /* 0x8000000006007812 */ /* 0x000fc800078e4803 */
[----:B------:R-:W-:Y:S01]  /*0ee0*/  LOP3.LUT R0, R0, 0x7f800000, RZ, 0xfc, !PT ;  /* 0x7f80000000007812 */ /* 0x000fe200078efcff */
[----:B------:R-:W-:Y:S06]  /*0ef0*/  BRA `(.L_x_40) ;  /* 0x0000000000147947 */ /* 0x000fec0003800000 */
.L_x_34:
[----:B------:R-:W-:Y:S01]  /*0f00*/  LOP3.LUT R0, R6, 0x80000000, R3, 0x48, !PT ;  /* 0x8000000006007812 */ /* 0x000fe200078e4803 */
[----:B------:R-:W-:Y:S06]  /*0f10*/  BRA `(.L_x_40) ;  /* 0x00000000000c7947 */ /* 0x000fec0003800000 */
.L_x_33:
[----:B------:R-:W0:Y:S01]  /*0f20*/  MUFU.RSQ R0, -QNAN ;  /* 0xffc0000000007908 */ /* 0x000e220000001400 */
[----:B------:R-:W-:Y:S05]  /*0f30*/  BRA `(.L_x_40) ;  /* 0x0000000000047947 */ /* 0x000fea0003800000 */
.L_x_32:
[----:B------:R-:W-:-:S07]  /*0f40*/  FADD.FTZ R0, R3, R0 ;  /* 0x0000000003007221 */ /* 0x000fce0000010000 */
.L_x_40:
[----:B------:R-:W-:Y:S05]  /*0f50*/  BSYNC.RECONVERGENT B1 ;  /* 0x0000000000017941 */ /* 0x000fea0003800200 */
.L_x_30:
[----:B------:R-:W-:-:S04]  /*0f60*/  HFMA2 R5, -RZ, RZ, 0, 0 ;  /* 0x00000000ff057431 */ /* 0x000fc800000001ff */
[----:B0-----:R-:W-:Y:S05]  /*0f70*/  RET.REL.NODEC R4 `(_Z11compute2048PKiPfii) ;  /* 0xfffffff004207950 */ /* 0x001fea0003c3ffff */
.L_x_41:
        /* <DEDUP_REMOVED lines=16> */
.L_x_85:


//--------------------- .text._Z8compute2PKiPfii  --------------------------
	.section	.text._Z8compute2PKiPfii,"ax",@progbits
	.align	128
        .global         _Z8compute2PKiPfii
        .type           _Z8compute2PKiPfii,@function
        .size           _Z8compute2PKiPfii,(.L_x_86 - _Z8compute2PKiPfii)
        .other          _Z8compute2PKiPfii,@"STO_CUDA_ENTRY STV_DEFAULT"
_Z8compute2PKiPfii:
.text._Z8compute2PKiPfii:
[----:B------:R-:W-:Y:S01]  /*0000*/  LDC R1, c[0x0][0x37c] ;  /* 0x0000df00ff017b82 */ /* 0x000fe20000000800 */
[----:B------:R-:W0:Y:S07]  /*0010*/  S2R R3, SR_TID.X ;  /* 0x0000000000037919 */ /* 0x000e2e0000002100 */
[----:B------:R-:W0:Y:S01]  /*0020*/  S2UR UR4, SR_CTAID.X ;  /* 0x00000000000479c3 */ /* 0x000e220000002500 */
[----:B------:R-:W1:Y:S07]  /*0030*/  LDCU UR5, c[0x0][0x390] ;  /* 0x00007200ff0577ac */ /* 0x000e6e0008000800 */
[----:B------:R-:W0:Y:S02]  /*0040*/  LDC R2, c[0x0][0x360] ;  /* 0x0000d800ff027b82 */ /* 0x000e240000000800 */
[----:B0-----:R-:W-:-:S05]  /*0050*/  IMAD R2, R2, UR4, R3 ;  /* 0x0000000402027c24 */ /* 0x001fca000f8e0203 */
[----:B-1----:R-:W-:-:S13]  /*0060*/  ISETP.GE.AND P0, PT, R2, UR5, PT ;  /* 0x0000000502007c0c */ /* 0x002fda000bf06270 */
[----:B------:R-:W-:Y:S05]  /*0070*/  @P0 EXIT ;  /* 0x000000000000094d */ /* 0x000fea0003800000 */
[----:B------:R-:W0:Y:S01]  /*0080*/  LDCU UR12, c[0x0][0x394] ;  /* 0x00007280ff0c77ac */ /* 0x000e220008000800 */
[----:B------:R-:W-:Y:S01]  /*0090*/  IMAD.MOV.U32 R3, RZ, RZ, RZ ;  /* 0x000000ffff037224 */ /* 0x000fe200078e00ff */
[----:B------:R-:W1:Y:S01]  /*00a0*/  LDCU.64 UR10, c[0x0][0x358] ;  /* 0x00006b00ff0a77ac */ /* 0x000e620008000a00 */
[----:B0-----:R-:W-:-:S09]  /*00b0*/  UISETP.GE.AND UP0, UPT, UR12, 0x1, UPT ;  /* 0x000000010c00788c */ /* 0x001fd2000bf06270 */
[----:B-1----:R-:W-:Y:S05]  /*00c0*/  BRA.U !UP0, `(.L_x_42) ;  /* 0x0000000508747547 */ /* 0x002fea000b800000 */
        /* <DEDUP_REMOVED lines=14> */
.L_x_44:
        /* <DEDUP_REMOVED lines=31> */
.L_x_43:
        /* <DEDUP_REMOVED lines=21> */
.L_x_46:
        /* <DEDUP_REMOVED lines=15> */
.L_x_47:
[----:B------:R-:W-:Y:S05]  /*05e0*/  BRA.U !UP1, `(.L_x_45) ;  /* 0x0000000109287547 */ /* 0x000fea000b800000 */
[----:B------:R-:W0:Y:S01]  /*05f0*/  LDC.64 R6, c[0x0][0x380] ;  /* 0x0000e000ff067b82 */ /* 0x000e220000000a00 */
[----:B------:R-:W-:Y:S01]  /*0600*/  VIADD R9, R0, UR4 ;  /* 0x0000000400097c36 */ /* 0x000fe20008000000 */
[----:B------:R-:W-:-:S12]  /*0610*/  UIADD3 UR5, UPT, UPT, -UR5, URZ, URZ ;  /* 0x000000ff05057290 */ /* 0x000fd8000fffe1ff */
.L_x_48:
[----:B0-----:R-:W-:-:S06]  /*0620*/  IMAD.WIDE R4, R9, 0x4, R6 ;  /* 0x0000000409047825 */ /* 0x001fcc00078e0206 */
[----:B------:R-:W2:Y:S01]  /*0630*/  LDG.E R4, desc[UR10][R4.64] ;  /* 0x0000000a04047981 */ /* 0x000ea2000c1e1900 */
[----:B------:R-:W-:Y:S01]  /*0640*/  UIADD3 UR5, UPT, UPT, UR5, 0x1, URZ ;  /* 0x0000000105057890 */ /* 0x000fe2000fffe0ff */
[----:B------:R-:W-:-:S03]  /*0650*/  VIADD R9, R9, 0x1 ;  /* 0x0000000109097836 */ /* 0x000fc60000000000 */
[----:B------:R-:W-:Y:S01]  /*0660*/  UISETP.NE.AND UP0, UPT, UR5, URZ, UPT ;  /* 0x000000ff0500728c */ /* 0x000fe2000bf05270 */
[----:B--2---:R-:W-:-:S08]  /*0670*/  IMAD.IADD R3, R4, 0x1, R3 ;  /* 0x0000000104037824 */ /* 0x004fd000078e0203 */
[----:B------:R-:W-:Y:S05]  /*0680*/  BRA.U UP0, `(.L_x_48) ;  /* 0xfffffffd00e47547 */ /* 0x000fea000b83ffff */
.L_x_45:
[----:B------:R-:W-:-:S07]  /*0690*/  I2FP.F32.S32 R3, R3 ;  /* 0x0000000300037245 */ /* 0x000fce0000201400 */
.L_x_42:
        /* <DEDUP_REMOVED lines=11> */
[----:B------:R-:W-:Y:S05]  /*0750*/  CALL.REL.NOINC `($__internal_2_$__cuda_sm3x_div_rn_noftz_f32_slowpath) ;  /* 0x0000000000187944 */ /* 0x000fea0003c00000 */
[----:B------:R-:W-:-:S07]  /*0760*/  IMAD.MOV.U32 R7, RZ, RZ, R0 ;  /* 0x000000ffff077224 */ /* 0x000fce00078e0000 */
.L_x_50:
[----:B------:R-:W-:Y:S05]  /*0770*/  BSYNC.RECONVERGENT B0 ;  /* 0x0000000000007941 */ /* 0x000fea0003800200 */
.L_x_49:
[----:B------:R-:W0:Y:S02]  /*0780*/  LDC.64 R4, c[0x0][0x388] ;  /* 0x0000e200ff047b82 */ /* 0x000e240000000a00 */
[----:B0-----:R-:W-:-:S05]  /*0790*/  IMAD.WIDE R2, R2, 0x4, R4 ;  /* 0x0000000402027825 */ /* 0x001fca00078e0204 */
[----:B------:R-:W-:Y:S01]  /*07a0*/  STG.E desc[UR10][R2.64], R7 ;  /* 0x0000000702007986 */ /* 0x000fe2000c10190a */
[----:B------:R-:W-:Y:S05]  /*07b0*/  EXIT ;  /* 0x000000000000794d */ /* 0x000fea0003800000 */
        .weak           $__internal_2_$__cuda_sm3x_div_rn_noftz_f32_slowpath
        .type           $__internal_2_$__cuda_sm3x_div_rn_noftz_f32_slowpath,@function
        .size           $__internal_2_$__cuda_sm3x_div_rn_noftz_f32_slowpath,(.L_x_86 - $__internal_2_$__cuda_sm3x_div_rn_noftz_f32_slowpath)
$__internal_2_$__cuda_sm3x_div_rn_noftz_f32_slowpath:
        /* <DEDUP_REMOVED lines=35> */
.L_x_52:
        /* <DEDUP_REMOVED lines=51> */
.L_x_59:
[----:B------:R-:W-:-:S04]  /*0d20*/  LOP3.LUT R0, R0, 0x80000000, RZ, 0xc0, !PT ;  /* 0x8000000000007812 */ /* 0x000fc800078ec0ff */
[----:B------:R-:W-:Y:S01]  /*0d30*/  LOP3.LUT R0, R0, 0x7f800000, RZ, 0xfc, !PT ;  /* 0x7f80000000007812 */ /* 0x000fe200078efcff */
[----:B------:R-:W-:Y:S06]  /*0d40*/  BRA `(.L_x_60) ;  /* 0x0000000000047947 */ /* 0x000fec0003800000 */
.L_x_58:
[----:B------:R-:W-:-:S07]  /*0d50*/  IMAD R0, R6, 0x800000, R0 ;  /* 0x0080000006007824 */ /* 0x000fce00078e0200 */
.L_x_60:
[----:B------:R-:W-:Y:S05]  /*0d60*/  BSYNC.RECONVERGENT B2 ;  /* 0x0000000000027941 */ /* 0x000fea0003800200 */
.L_x_57:
[----:B------:R-:W-:Y:S05]  /*0d70*/  BRA `(.L_x_61) ;  /* 0x0000000000207947 */ /* 0x000fea0003800000 */
.L_x_56:
[----:B------:R-:W-:-:S04]  /*0d80*/  LOP3.LUT R0, R6, 0x80000000, R3, 0x48, !PT ;  /* 0x8000000006007812 */ /* 0x000fc800078e4803 */
[----:B------:R-:W-:Y:S01]  /*0d90*/  LOP3.LUT R0, R0, 0x7f800000, RZ, 0xfc, !PT ;  /* 0x7f80000000007812 */ /* 0x000fe200078efcff */
[----:B------:R-:W-:Y:S06]  /*0da0*/  BRA `(.L_x_61) ;  /* 0x0000000000147947 */ /* 0x000fec0003800000 */
.L_x_55:
[----:B------:R-:W-:Y:S01]  /*0db0*/  LOP3.LUT R0, R6, 0x80000000, R3, 0x48, !PT ;  /* 0x8000000006007812 */ /* 0x000fe200078e4803 */
[----:B------:R-:W-:Y:S06]  /*0dc0*/  BRA `(.L_x_61) ;  /* 0x00000000000c7947 */ /* 0x000fec0003800000 */
.L_x_54:
[----:B------:R-:W0:Y:S01]  /*0dd0*/  MUFU.RSQ R0, -QNAN ;  /* 0xffc0000000007908 */ /* 0x000e220000001400 */
[----:B------:R-:W-:Y:S05]  /*0de0*/  BRA `(.L_x_61) ;  /* 0x0000000000047947 */ /* 0x000fea0003800000 */
.L_x_53:
[----:B------:R-:W-:-:S07]  /*0df0*/  FADD.FTZ R0, R3, R0 ;  /* 0x0000000003007221 */ /* 0x000fce0000010000 */
.L_x_61:
[----:B------:R-:W-:Y:S05]  /*0e00*/  BSYNC.RECONVERGENT B1 ;  /* 0x0000000000017941 */ /* 0x000fea0003800200 */
.L_x_51:
[----:B------:R-:W-:-:S04]  /*0e10*/  IMAD.MOV.U32 R5, RZ, RZ, 0x0 ;  /* 0x00000000ff057424 */ /* 0x000fc800078e00ff */
[----:B0-----:R-:W-:Y:S05]  /*0e20*/  RET.REL.NODEC R4 `(_Z8compute2PKiPfii) ;  /* 0xfffffff004747950 */ /* 0x001fea0003c3ffff */
.L_x_62:
        /* <DEDUP_REMOVED lines=13> */
.L_x_86:


//--------------------- .text._Z7computePKiPfii   --------------------------
	.section	.text._Z7computePKiPfii,"ax",@progbits
	.align	128
        .global         _Z7computePKiPfii
        .type           _Z7computePKiPfii,@function
        .size           _Z7computePKiPfii,(.L_x_87 - _Z7computePKiPfii)
        .other          _Z7computePKiPfii,@"STO_CUDA_ENTRY STV_DEFAULT"
_Z7computePKiPfii:
.text._Z7computePKiPfii:
[----:B------:R-:W-:Y:S01]  /*0000*/  LDC R1, c[0x0][0x37c] ;  /* 0x0000df00ff017b82 */ /* 0x000fe20000000800 */
[----:B------:R-:W0:Y:S07]  /*0010*/  S2R R5, SR_TID.X ;  /* 0x0000000000057919 */ /* 0x000e2e0000002100 */
[----:B------:R-:W0:Y:S08]  /*0020*/  S2UR UR4, SR_CTAID.X ;  /* 0x00000000000479c3 */ /* 0x000e300000002500 */
[----:B------:R-:W0:Y:S08]  /*0030*/  LDC R2, c[0x0][0x360] ;  /* 0x0000d800ff027b82 */ /* 0x000e300000000800 */
[----:B------:R-:W1:Y:S01]  /*0040*/  LDC R3, c[0x0][0x394] ;  /* 0x0000e500ff037b82 */ /* 0x000e620000000800 */
[----:B0-----:R-:W-:-:S05]  /*0050*/  IMAD R2, R2, UR4, R5 ;  /* 0x0000000402027c24 */ /* 0x001fca000f8e0205 */
[----:B-1----:R-:W-:-:S13]  /*0060*/  ISETP.GE.AND P0, PT, R2, R3, PT ;  /* 0x000000030200720c */ /* 0x002fda0003f06270 */
[----:B------:R-:W-:Y:S05]  /*0070*/  @P0 EXIT ;  /* 0x000000000000094d */ /* 0x000fea0003800000 */
[----:B------:R-:W0:Y:S01]  /*0080*/  LDCU UR7, c[0x0][0x390] ;  /* 0x00007200ff0777ac */ /* 0x000e220008000800 */
[----:B------:R-:W-:Y:S01]  /*0090*/  IMAD.MOV.U32 R5, RZ, RZ, RZ ;  /* 0x000000ffff057224 */ /* 0x000fe200078e00ff */
[----:B------:R-:W1:Y:S01]  /*00a0*/  LDCU.64 UR8, c[0x0][0x358] ;  /* 0x00006b00ff0877ac */ /* 0x000e620008000a00 */
[----:B0-----:R-:W-:-:S09]  /*00b0*/  UISETP.GE.AND UP0, UPT, UR7, 0x1, UPT ;  /* 0x000000010700788c */ /* 0x001fd2000bf06270 */
[----:B-1----:R-:W-:Y:S05]  /*00c0*/  BRA.U !UP0, `(.L_x_63) ;  /* 0x0000000508c47547 */ /* 0x002fea000b800000 */
        /* <DEDUP_REMOVED lines=10> */
.L_x_65:
[----:B------:R-:W0:Y:S02]  /*0170*/  LDC.64 R18, c[0x0][0x380] ;  /* 0x0000e000ff127b82 */ /* 0x000e240000000a00 */
[----:B0-----:R-:W-:-:S05]  /*0180*/  IMAD.WIDE R18, R0, 0x4, R18 ;  /* 0x0000000400127825 */ /* 0x001fca00078e0212 */
[----:B------:R0:W2:Y:S01]  /*0190*/  LDG.E R27, desc[UR8][R18.64] ;  /* 0x00000008121b7981 */ /* 0x0000a2000c1e1900 */
[----:B------:R-:W-:-:S04]  /*01a0*/  IMAD.WIDE R20, R3, 0x4, R18 ;  /* 0x0000000403147825 */ /* 0x000fc800078e0212 */
        /* <DEDUP_REMOVED lines=41> */
.L_x_64:
[----:B------:R-:W-:Y:S05]  /*0440*/  BRA.U !UP0, `(.L_x_66) ;  /* 0x0000000108e07547 */ /* 0x000fea000b800000 */
[----:B------:R-:W-:Y:S02]  /*0450*/  UISETP.GE.U32.AND UP0, UPT, UR5, 0x8, UPT ;  /* 0x000000080500788c */ /* 0x000fe4000bf06070 */
[----:B------:R-:W-:-:S04]  /*0460*/  ULOP3.LUT UR6, UR7, 0x7, URZ, 0xc0, !UPT ;  /* 0x0000000707067892 */ /* 0x000fc8000f8ec0ff */
[----:B------:R-:W-:-:S03]  /*0470*/  UISETP.NE.AND UP1, UPT, UR6, URZ, UPT ;  /* 0x000000ff0600728c */ /* 0x000fc6000bf25270 */
[----:B------:R-:W-:Y:S08]  /*0480*/  BRA.U !UP0, `(.L_x_67) ;  /* 0x00000001085c7547 */ /* 0x000ff0000b800000 */
[----:B------:R-:W0:Y:S01]  /*0490*/  LDC.64 R8, c[0x0][0x380] ;  /* 0x0000e000ff087b82 */ /* 0x000e220000000a00 */
[----:B------:R-:W-:-:S04]  /*04a0*/  IMAD R5, R3, UR4, R2 ;  /* 0x0000000403057c24 */ /* 0x000fc8000f8e0202 */
[----:B0-----:R-:W-:-:S04]  /*04b0*/  IMAD.WIDE R8, R5, 0x4, R8 ;  /* 0x0000000405087825 */ /* 0x001fc800078e0208 */
        /* <DEDUP_REMOVED lines=20> */
.L_x_67:
        /* <DEDUP_REMOVED lines=18> */
.L_x_68:
[----:B------:R-:W-:Y:S05]  /*0720*/  BRA.U !UP1, `(.L_x_66) ;  /* 0x0000000109287547 */ /* 0x000fea000b800000 */
[----:B------:R-:W0:Y:S01]  /*0730*/  LDC.64 R6, c[0x0][0x380] ;  /* 0x0000e000ff067b82 */ /* 0x000e220000000a00 */
[----:B------:R-:W-:Y:S01]  /*0740*/  IMAD R0, R3, UR4, R2 ;  /* 0x0000000403007c24 */ /* 0x000fe2000f8e0202 */
[----:B------:R-:W-:-:S12]  /*0750*/  UIADD3 UR5, UPT, UPT, -UR5, URZ, URZ ;  /* 0x000000ff05057290 */ /* 0x000fd8000fffe1ff */
.L_x_69:
[----:B0-----:R-:W-:-:S06]  /*0760*/  IMAD.WIDE R4, R0, 0x4, R6 ;  /* 0x0000000400047825 */ /* 0x001fcc00078e0206 */
[----:B------:R-:W2:Y:S01]  /*0770*/  LDG.E R5, desc[UR8][R4.64] ;  /* 0x0000000804057981 */ /* 0x000ea2000c1e1900 */
[----:B------:R-:W-:Y:S01]  /*0780*/  UIADD3 UR5, UPT, UPT, UR5, 0x1, URZ ;  /* 0x0000000105057890 */ /* 0x000fe2000fffe0ff */
[----:B------:R-:W-:-:S03]  /*0790*/  IMAD.IADD R0, R0, 0x1, R3 ;  /* 0x0000000100007824 */ /* 0x000fc600078e0203 */
[----:B------:R-:W-:Y:S01]  /*07a0*/  UISETP.NE.AND UP0, UPT, UR5, URZ, UPT ;  /* 0x000000ff0500728c */ /* 0x000fe2000bf05270 */
[----:B--2---:R-:W-:-:S08]  /*07b0*/  IADD3 R26, PT, PT, R5, R26, RZ ;  /* 0x0000001a051a7210 */ /* 0x004fd00007ffe0ff */
[----:B------:R-:W-:Y:S05]  /*07c0*/  BRA.U UP0, `(.L_x_69) ;  /* 0xfffffffd00e47547 */ /* 0x000fea000b83ffff */
.L_x_66:
[----:B------:R-:W-:-:S07]  /*07d0*/  I2FP.F32.S32 R5, R26 ;  /* 0x0000001a00057245 */ /* 0x000fce0000201400 */
.L_x_63:
        /* <DEDUP_REMOVED lines=10> */
[----:B------:R-:W-:Y:S01]  /*0880*/  IMAD.MOV.U32 R3, RZ, RZ, R5 ;  /* 0x000000ffff037224 */ /* 0x000fe200078e0005 */
[----:B------:R-:W-:-:S07]  /*0890*/  MOV R4, 0x8b0 ;  /* 0x000008b000047802 */ /* 0x000fce0000000f00 */
[----:B------:R-:W-:Y:S05]  /*08a0*/  CALL.REL.NOINC `($__internal_3_$__cuda_sm3x_div_rn_noftz_f32_slowpath) ;  /* 0x0000000000187944 */ /* 0x000fea0003c00000 */
[----:B------:R-:W-:-:S07]  /*08b0*/  IMAD.MOV.U32 R7, RZ, RZ, R0 ;  /* 0x000000ffff077224 */ /* 0x000fce00078e0000 */
.L_x_71:
[----:B------:R-:W-:Y:S05]  /*08c0*/  BSYNC.RECONVERGENT B0 ;  /* 0x0000000000007941 */ /* 0x000fea0003800200 */
.L_x_70:
[----:B------:R-:W0:Y:S02]  /*08d0*/  LDC.64 R4, c[0x0][0x388] ;  /* 0x0000e200ff047b82 */ /* 0x000e240000000a00 */
[----:B0-----:R-:W-:-:S05]  /*08e0*/  IMAD.WIDE R2, R2, 0x4, R4 ;  /* 0x0000000402027825 */ /* 0x001fca00078e0204 */
[----:B------:R-:W-:Y:S01]  /*08f0*/  STG.E desc[UR8][R2.64], R7 ;  /* 0x0000000702007986 */ /* 0x000fe2000c101908 */
[----:B------:R-:W-:Y:S05]  /*0900*/  EXIT ;  /* 0x000000000000794d */ /* 0x000fea0003800000 */
        .weak           $__internal_3_$__cuda_sm3x_div_rn_noftz_f32_slowpath
        .type           $__internal_3_$__cuda_sm3x_div_rn_noftz_f32_slowpath,@function
        .size           $__internal_3_$__cuda_sm3x_div_rn_noftz_f32_slowpath,(.L_x_87 - $__internal_3_$__cuda_sm3x_div_rn_noftz_f32_slowpath)
$__internal_3_$__cuda_sm3x_div_rn_noftz_f32_slowpath:
[----:B------:R-:W-:Y:S01]  /*0910*/  SHF.R.U32.HI R5, RZ, 0x17, R6 ;  /* 0x00000017ff057819 */ /* 0x000fe20000011606 */
[----:B------:R-:W-:Y:S01]  /*0920*/  BSSY.RECONVERGENT B1, `(.L_x_72) ;  /* 0x0000063000017945 */ /* 0x000fe20003800200 */
[----:B------:R-:W-:Y:S02]  /*0930*/  SHF.R.U32.HI R0, RZ, 0x17, R3 ;  /* 0x00000017ff007819 */ /* 0x000fe40000011603 */
[----:B------:R-:W-:Y:S02]  /*0940*/  LOP3.LUT R5, R5, 0xff, RZ, 0xc0, !PT ;  /* 0x000000ff05057812 */ /* 0x000fe400078ec0ff */
[----:B------:R-:W-:Y:S02]  /*0950*/  LOP3.LUT R10, R0, 0xff, RZ, 0xc0, !PT ;  /* 0x000000ff000a7812 */ /* 0x000fe400078ec0ff */
[----:B------:R-:W-:-:S03]  /*0960*/  IADD3 R8, PT, PT, R5, -0x1, RZ ;  /* 0xffffffff05087810 */ /* 0x000fc60007ffe0ff */
[----:B------:R-:W-:Y:S01]  /*0970*/  VIADD R9, R10, 0xffffffff ;  /* 0xffffffff0a097836 */ /* 0x000fe20000000000 */
[----:B------:R-:W-:-:S04]  /*0980*/  ISETP.GT.U32.AND P0, PT, R8, 0xfd, PT ;  /* 0x000000fd0800780c */ /* 0x000fc80003f04070 */
[----:B------:R-:W-:-:S13]  /*0990*/  ISETP.GT.U32.OR P0, PT, R9, 0xfd, P0 ;  /* 0x000000fd0900780c */ /* 0x000fda0000704470 */
[----:B------:R-:W-:Y:S01]  /*09a0*/  @!P0 IMAD.MOV.U32 R7, RZ, RZ, RZ ;  /* 0x000000ffff078224 */ /* 0x000fe200078e00ff */
[----:B------:R-:W-:Y:S06]  /*09b0*/  @!P0 BRA `(.L_x_73) ;  /* 0x0000000000608947 */ /* 0x000fec0003800000 */
[----:B------:R-:W-:Y:S02]  /*09c0*/  FSETP.GTU.FTZ.AND P0, PT, |R3|, +INF , PT ;  /* 0x7f8000000300780b */ /* 0x000fe40003f1c200 */
[----:B------:R-:W-:Y:S02]  /*09d0*/  FSETP.GTU.FTZ.AND P1, PT, |R6|, +INF , PT ;  /* 0x7f8000000600780b */ /* 0x000fe40003f3c200 */
[----:B------:R-:W-:Y:S02]  /*09e0*/  MOV R0, R6 ;  /* 0x0000000600007202 */ /* 0x000fe40000000f00 */
        /* <DEDUP_REMOVED lines=19> */
[----:B------:R-:W-:-:S03]  /*0b20*/  @!P1 FFMA R6, R0, 1.84467440737095516160e+19, RZ ;  /* 0x5f80000000069823 */ /* 0x000fc600000000ff */
[----:B------:R-:W-:-:S07]  /*0b30*/  @!P1 IADD3 R7, PT, PT, R7, 0x40, RZ ;  /* 0x0000004007079810 */ /* 0x000fce0007ffe0ff */
.L_x_73:
[----:B------:R-:W-:Y:S01]  /*0b40*/  LEA R9, R5, 0xc0800000, 0x17 ;  /* 0xc080000005097811 */ /* 0x000fe200078eb8ff */
[----:B------:R-:W-:Y:S04]  /*0b50*/  BSSY.RECONVERGENT B2, `(.L_x_78) ;  /* 0x0000036000027945 */ /* 0x000fe80003800200 */
[----:B------:R-:W-:Y:S02]  /*0b60*/  IMAD.IADD R9, R6, 0x1, -R9 ;  /* 0x0000000106097824 */ /* 0x000fe400078e0a09 */
[----:B------:R-:W-:Y:S02]  /*0b70*/  VIADD R6, R10, 0xffffff81 ;  /* 0xffffff810a067836 */ /* 0x000fe40000000000 */
[----:B------:R-:W0:Y:S01]  /*0b80*/  MUFU.RCP R8, R9 ;  /* 0x0000000900087308 */ /* 0x000e220000001000 */
[----:B------:R-:W-:Y:S01]  /*0b90*/  FADD.FTZ R11, -R9, -RZ ;  /* 0x800000ff090b7221 */ /* 0x000fe20000010100 */
[C---:B------:R-:W-:Y:S01]  /*0ba0*/  IMAD R0, R6.reuse, -0x800000, R3 ;  /* 0xff80000006007824 */ /* 0x040fe200078e0203 */
[----:B------:R-:W-:-:S04]  /*0bb0*/  IADD3 R6, PT, PT, R6, 0x7f, -R5 ;  /* 0x0000007f06067810 */ /* 0x000fc80007ffe805 */
[----:B------:R-:W-:Y:S01]  /*0bc0*/  IADD3 R6, PT, PT, R6, R7, RZ ;  /* 0x0000000706067210 */ /* 0x000fe20007ffe0ff */
        /* <DEDUP_REMOVED lines=26> */
[----:B------:R-:W-:Y:S01]  /*0d70*/  IADD3 R8, PT, PT, R7, 0x20, RZ ;  /* 0x0000002007087810 */ /* 0x000fe20007ffe0ff */
[----:B------:R-:W-:Y:S01]  /*0d80*/  IMAD.MOV R7, RZ, RZ, -R7 ;  /* 0x000000ffff077224 */ /* 0x000fe200078e0a07 */
        /* <DEDUP_REMOVED lines=14> */
.L_x_80:
[----:B------:R-:W-:-:S04]  /*0e70*/  LOP3.LUT R0, R0, 0x80000000, RZ, 0xc0, !PT ;  /* 0x8000000000007812 */ /* 0x000fc800078ec0ff */
[----:B------:R-:W-:Y:S01]  /*0e80*/  LOP3.LUT R0, R0, 0x7f800000, RZ, 0xfc, !PT ;  /* 0x7f80000000007812 */ /* 0x000fe200078efcff */
[----:B------:R-:W-:Y:S06]  /*0e90*/  BRA `(.L_x_81) ;  /* 0x0000000000047947 */ /* 0x000fec0003800000 */
.L_x_79:
[----:B------:R-:W-:-:S07]  /*0ea0*/  LEA R0, R6, R0, 0x17 ;  /* 0x0000000006007211 */ /* 0x000fce00078eb8ff */
.L_x_81:
[----:B------:R-:W-:Y:S05]  /*0eb0*/  BSYNC.RECONVERGENT B2 ;  /* 0x0000000000027941 */ /* 0x000fea0003800200 */
.L_x_78:
[----:B------:R-:W-:Y:S05]  /*0ec0*/  BRA `(.L_x_82) ;  /* 0x0000000000207947 */ /* 0x000fea0003800000 */
.L_x_77:
[----:B------:R-:W-:-:S04]  /*0ed0*/  LOP3.LUT R0, R6, 0x80000000, R3, 0x48, !PT ;  /* 0x8000000006007812 */ /* 0x000fc800078e4803 */
[----:B------:R-:W-:Y:S01]  /*0ee0*/  LOP3.LUT R0, R0, 0x7f800000, RZ, 0xfc, !PT ;  /* 0x7f80000000007812 */ /* 0x000fe200078efcff */
[----:B------:R-:W-:Y:S06]  /*0ef0*/  BRA `(.L_x_82) ;  /* 0x0000000000147947 */ /* 0x000fec0003800000 */
.L_x_76:
[----:B------:R-:W-:Y:S01]  /*0f00*/  LOP3.LUT R0, R6, 0x80000000, R3, 0x48, !PT ;  /* 0x8000000006007812 */ /* 0x000fe200078e4803 */
[----:B------:R-:W-:Y:S06]  /*0f10*/  BRA `(.L_x_82) ;  /* 0x00000000000c7947 */ /* 0x000fec0003800000 */
.L_x_75:
[----:B------:R-:W0:Y:S01]  /*0f20*/  MUFU.RSQ R0, -QNAN ;  /* 0xffc0000000007908 */ /* 0x000e220000001400 */
[----:B------:R-:W-:Y:S05]  /*0f30*/  BRA `(.L_x_82) ;  /* 0x0000000000047947 */ /* 0x000fea0003800000 */
.L_x_74:
[----:B------:R-:W-:-:S07]  /*0f40*/  FADD.FTZ R0, R3, R0 ;  /* 0x0000000003007221 */ /* 0x000fce0000010000 */
.L_x_82:
[----:B------:R-:W-:Y:S05]  /*0f50*/  BSYNC.RECONVERGENT B1 ;  /* 0x0000000000017941 */ /* 0x000fea0003800200 */
.L_x_72:
[----:B------:R-:W-:-:S04]  /*0f60*/  IMAD.MOV.U32 R5, RZ, RZ, 0x0 ;  /* 0x00000000ff057424 */ /* 0x000fc800078e00ff */
[----:B0-----:R-:W-:Y:S05]  /*0f70*/  RET.REL.NODEC R4 `(_Z7computePKiPfii) ;  /* 0xfffffff004207950 */ /* 0x001fea0003c3ffff */
.L_x_83:
        /* <DEDUP_REMOVED lines=16> */
.L_x_87:


//--------------------- .nv.shared.reserved.0     --------------------------
	.section	.nv.shared.reserved.0,"aw",@nobits
	.weak		__nv_reservedSMEM_offset_0_alias
	.size		__nv_reservedSMEM_offset_0_alias, 0, 64
	.other		__nv_reservedSMEM_offset_0_alias,@"STO_CUDA_RESERVED_SHARED STV_DEFAULT"
__nv_reservedSMEM_offset_0_alias:
	.zero		0
	.zero		64


//--------------------- .nv.constant0._Z12compute20482PKiPfii --------------------------
	.section	.nv.constant0._Z12compute20482PKiPfii,"a",@progbits
	.sectionflags	@""
	.align	4
.nv.constant0._Z12compute20482PKiPfii:
	.zero		920


//--------------------- .nv.constant0._Z11compute2048PKiPfii --------------------------
	.section	.nv.constant0._Z11compute2048PKiPfii,"a",@progbits
	.sectionflags	@""
	.align	4
.nv.constant0._Z11compute2048PKiPfii:
	.zero		920


//--------------------- .nv.constant0._Z8compute2PKiPfii --------------------------
	.section	.nv.constant0._Z8compute2PKiPfii,"a",@progbits
	.sectionflags	@""
	.align	4
.nv.constant0._Z8compute2PKiPfii:
	.zero		920


//--------------------- .nv.constant0._Z7computePKiPfii --------------------------
	.section	.nv.constant0._Z7computePKiPfii,"a",@progbits
	.sectionflags	@""
	.align	4
.nv.constant0._Z7computePKiPfii:
	.zero		920


//--------------------- SYMBOLS --------------------------

	.type		.nv.reservedSmem.offset0,@object
	.size		.nv.reservedSmem.offset0,0x4
